//
// Generated by NVIDIA NVVM Compiler
//
// Compiler Build ID: CL-36424714
// Cuda compilation tools, release 13.0, V13.0.88
// Based on NVVM 20.0.0
//

.version 9.0
.target sm_100
.address_size 64

	// .globl	_Z14forward_kernelPKfS0_S0_iiiiiifPfS1_S1_
.extern .shared .align 16 .b8 sram[];

.visible .entry _Z14forward_kernelPKfS0_S0_iiiiiifPfS1_S1_(
	.param .u64 .ptr .align 1 _Z14forward_kernelPKfS0_S0_iiiiiifPfS1_S1__param_0,
	.param .u64 .ptr .align 1 _Z14forward_kernelPKfS0_S0_iiiiiifPfS1_S1__param_1,
	.param .u64 .ptr .align 1 _Z14forward_kernelPKfS0_S0_iiiiiifPfS1_S1__param_2,
	.param .u32 _Z14forward_kernelPKfS0_S0_iiiiiifPfS1_S1__param_3,
	.param .u32 _Z14forward_kernelPKfS0_S0_iiiiiifPfS1_S1__param_4,
	.param .u32 _Z14forward_kernelPKfS0_S0_iiiiiifPfS1_S1__param_5,
	.param .u32 _Z14forward_kernelPKfS0_S0_iiiiiifPfS1_S1__param_6,
	.param .u32 _Z14forward_kernelPKfS0_S0_iiiiiifPfS1_S1__param_7,
	.param .u32 _Z14forward_kernelPKfS0_S0_iiiiiifPfS1_S1__param_8,
	.param .f32 _Z14forward_kernelPKfS0_S0_iiiiiifPfS1_S1__param_9,
	.param .u64 .ptr .align 1 _Z14forward_kernelPKfS0_S0_iiiiiifPfS1_S1__param_10,
	.param .u64 .ptr .align 1 _Z14forward_kernelPKfS0_S0_iiiiiifPfS1_S1__param_11,
	.param .u64 .ptr .align 1 _Z14forward_kernelPKfS0_S0_iiiiiifPfS1_S1__param_12
)
{
	.reg .pred 	%p<131>;
	.reg .b32 	%r<409>;
	.reg .b32 	%f<492>;
	.reg .b64 	%rd<79>;

	ld.param.u64 	%rd14, [_Z14forward_kernelPKfS0_S0_iiiiiifPfS1_S1__param_0];
	ld.param.u64 	%rd15, [_Z14forward_kernelPKfS0_S0_iiiiiifPfS1_S1__param_1];
	ld.param.u64 	%rd16, [_Z14forward_kernelPKfS0_S0_iiiiiifPfS1_S1__param_2];
	ld.param.u32 	%r114, [_Z14forward_kernelPKfS0_S0_iiiiiifPfS1_S1__param_3];
	ld.param.u32 	%r115, [_Z14forward_kernelPKfS0_S0_iiiiiifPfS1_S1__param_4];
	ld.param.u32 	%r116, [_Z14forward_kernelPKfS0_S0_iiiiiifPfS1_S1__param_5];
	ld.param.u32 	%r117, [_Z14forward_kernelPKfS0_S0_iiiiiifPfS1_S1__param_6];
	ld.param.u32 	%r118, [_Z14forward_kernelPKfS0_S0_iiiiiifPfS1_S1__param_7];
	ld.param.u32 	%r119, [_Z14forward_kernelPKfS0_S0_iiiiiifPfS1_S1__param_8];
	ld.param.f32 	%f138, [_Z14forward_kernelPKfS0_S0_iiiiiifPfS1_S1__param_9];
	ld.param.u64 	%rd17, [_Z14forward_kernelPKfS0_S0_iiiiiifPfS1_S1__param_10];
	ld.param.u64 	%rd18, [_Z14forward_kernelPKfS0_S0_iiiiiifPfS1_S1__param_11];
	ld.param.u64 	%rd19, [_Z14forward_kernelPKfS0_S0_iiiiiifPfS1_S1__param_12];
	cvta.to.global.u64 	%rd1, %rd16;
	cvta.to.global.u64 	%rd2, %rd15;
	cvta.to.global.u64 	%rd3, %rd14;
	cvta.to.global.u64 	%rd4, %rd19;
	cvta.to.global.u64 	%rd5, %rd17;
	cvta.to.global.u64 	%rd6, %rd18;
	mov.u32 	%r1, %tid.x;
	mov.u32 	%r120, %ctaid.x;
	mov.u32 	%r121, %ctaid.y;
	mov.u32 	%r122, %nctaid.y;
	mul.lo.s32 	%r123, %r120, %r122;
	mul.lo.s32 	%r124, %r114, %r121;
	mad.lo.s32 	%r2, %r123, %r114, %r124;
	mul.lo.s32 	%r3, %r2, %r115;
	setp.lt.s32 	%p1, %r116, 1;
	@%p1 bra 	$L__BB0_214;
	mul.lo.s32 	%r126, %r118, %r115;
	shl.b32 	%r127, %r126, 2;
	mov.u32 	%r128, sram;
	add.s32 	%r4, %r128, %r127;
	add.s32 	%r5, %r4, %r127;
	add.s32 	%r6, %r5, %r127;
	mul.lo.s32 	%r7, %r115, %r1;
	mul.lo.s32 	%r8, %r118, %r1;
	add.s32 	%r9, %r115, -1;
	and.b32  	%r10, %r115, 7;
	add.s32 	%r11, %r10, -1;
	and.b32  	%r12, %r115, 3;
	and.b32  	%r13, %r115, 15;
	and.b32  	%r14, %r118, 7;
	add.s32 	%r15, %r14, -1;
	and.b32  	%r16, %r118, 3;
	add.s32 	%r17, %r16, -1;
	and.b32  	%r18, %r115, 2147483640;
	and.b32  	%r19, %r115, 2147483632;
	and.b32  	%r20, %r118, 2147483644;
	mul.f32 	%f1, %f138, 0f00000000;
	and.b32  	%r21, %r115, 2147483644;
	and.b32  	%r22, %r118, 2147483640;
	and.b32  	%r23, %r118, 1;
	neg.s32 	%r24, %r18;
	shl.b32 	%r129, %r118, 3;
	shl.b32 	%r130, %r1, 2;
	add.s32 	%r131, %r129, %r130;
	mad.lo.s32 	%r132, %r115, %r131, %r128;
	add.s32 	%r25, %r132, 16;
	shl.b32 	%r133, %r118, 2;
	add.s32 	%r134, %r130, %r133;
	mad.lo.s32 	%r135, %r115, %r134, %r128;
	add.s32 	%r26, %r135, 16;
	mov.b32 	%r374, 0;
$L__BB0_2:
	setp.lt.s32 	%p2, %r115, 1;
	@%p2 bra 	$L__BB0_58;
	setp.lt.u32 	%p3, %r9, 7;
	mad.lo.s32 	%r28, %r374, %r118, %r1;
	mad.lo.s32 	%r29, %r28, %r115, %r3;
	mov.b32 	%r380, 0;
	@%p3 bra 	$L__BB0_30;
	mul.wide.s32 	%rd78, %r29, 4;
	mov.u32 	%r375, %r26;
	mov.u32 	%r376, %r25;
	mov.u32 	%r377, %r24;
	mov.u32 	%r378, %r29;
$L__BB0_5:
	.pragma "nounroll";
	setp.ge.s32 	%p4, %r28, %r114;
	@%p4 bra 	$L__BB0_7;
	mul.wide.s32 	%rd20, %r378, 4;
	add.s64 	%rd21, %rd2, %rd20;
	ld.global.nc.f32 	%f139, [%rd21];
	st.shared.f32 	[%r375+-16], %f139;
	add.s64 	%rd22, %rd1, %rd20;
	ld.global.nc.f32 	%f140, [%rd22];
	st.shared.f32 	[%r376+-16], %f140;
	bra.uni 	$L__BB0_8;
$L__BB0_7:
	mov.b32 	%r137, 0;
	st.shared.u32 	[%r375+-16], %r137;
	st.shared.u32 	[%r376+-16], %r137;
$L__BB0_8:
	setp.lt.s32 	%p5, %r28, %r114;
	@%p5 bra 	$L__BB0_10;
	mov.b32 	%r138, 0;
	st.shared.u32 	[%r375+-12], %r138;
	st.shared.u32 	[%r376+-12], %r138;
	bra.uni 	$L__BB0_11;
$L__BB0_10:
	add.s64 	%rd23, %rd2, %rd78;
	ld.global.nc.f32 	%f141, [%rd23+4];
	st.shared.f32 	[%r375+-12], %f141;
	add.s64 	%rd24, %rd1, %rd78;
	ld.global.nc.f32 	%f142, [%rd24+4];
	st.shared.f32 	[%r376+-12], %f142;
$L__BB0_11:
	@%p5 bra 	$L__BB0_13;
	mov.b32 	%r139, 0;
	st.shared.u32 	[%r375+-8], %r139;
	st.shared.u32 	[%r376+-8], %r139;
	bra.uni 	$L__BB0_14;
$L__BB0_13:
	add.s64 	%rd25, %rd2, %rd78;
	ld.global.nc.f32 	%f143, [%rd25+8];
	st.shared.f32 	[%r375+-8], %f143;
	add.s64 	%rd26, %rd1, %rd78;
	ld.global.nc.f32 	%f144, [%rd26+8];
	st.shared.f32 	[%r376+-8], %f144;
$L__BB0_14:
	@%p5 bra 	$L__BB0_16;
	mov.b32 	%r140, 0;
	st.shared.u32 	[%r375+-4], %r140;
	st.shared.u32 	[%r376+-4], %r140;
	bra.uni 	$L__BB0_17;
$L__BB0_16:
	add.s64 	%rd27, %rd2, %rd78;
	ld.global.nc.f32 	%f145, [%rd27+12];
	st.shared.f32 	[%r375+-4], %f145;
	add.s64 	%rd28, %rd1, %rd78;
	ld.global.nc.f32 	%f146, [%rd28+12];
	st.shared.f32 	[%r376+-4], %f146;
$L__BB0_17:
	@%p5 bra 	$L__BB0_19;
	mov.b32 	%r141, 0;
	st.shared.u32 	[%r375], %r141;
	st.shared.u32 	[%r376], %r141;
	bra.uni 	$L__BB0_20;
$L__BB0_19:
	add.s64 	%rd29, %rd2, %rd78;
	ld.global.nc.f32 	%f147, [%rd29+16];
	st.shared.f32 	[%r375], %f147;
	add.s64 	%rd30, %rd1, %rd78;
	ld.global.nc.f32 	%f148, [%rd30+16];
	st.shared.f32 	[%r376], %f148;
$L__BB0_20:
	@%p5 bra 	$L__BB0_22;
	mov.b32 	%r142, 0;
	st.shared.u32 	[%r375+4], %r142;
	st.shared.u32 	[%r376+4], %r142;
	bra.uni 	$L__BB0_23;
$L__BB0_22:
	add.s64 	%rd31, %rd2, %rd78;
	ld.global.nc.f32 	%f149, [%rd31+20];
	st.shared.f32 	[%r375+4], %f149;
	add.s64 	%rd32, %rd1, %rd78;
	ld.global.nc.f32 	%f150, [%rd32+20];
	st.shared.f32 	[%r376+4], %f150;
$L__BB0_23:
	@%p5 bra 	$L__BB0_25;
	mov.b32 	%r143, 0;
	st.shared.u32 	[%r375+8], %r143;
	st.shared.u32 	[%r376+8], %r143;
	bra.uni 	$L__BB0_26;
$L__BB0_25:
	add.s64 	%rd33, %rd2, %rd78;
	ld.global.nc.f32 	%f151, [%rd33+24];
	st.shared.f32 	[%r375+8], %f151;
	add.s64 	%rd34, %rd1, %rd78;
	ld.global.nc.f32 	%f152, [%rd34+24];
	st.shared.f32 	[%r376+8], %f152;
$L__BB0_26:
	@%p5 bra 	$L__BB0_28;
	mov.b32 	%r144, 0;
	st.shared.u32 	[%r375+12], %r144;
	st.shared.u32 	[%r376+12], %r144;
	bra.uni 	$L__BB0_29;
$L__BB0_28:
	add.s64 	%rd35, %rd2, %rd78;
	ld.global.nc.f32 	%f153, [%rd35+28];
	st.shared.f32 	[%r375+12], %f153;
	add.s64 	%rd36, %rd1, %rd78;
	ld.global.nc.f32 	%f154, [%rd36+28];
	st.shared.f32 	[%r376+12], %f154;
$L__BB0_29:
	add.s32 	%r378, %r378, 8;
	add.s32 	%r377, %r377, 8;
	add.s64 	%rd78, %rd78, 32;
	add.s32 	%r376, %r376, 32;
	add.s32 	%r375, %r375, 32;
	setp.ne.s32 	%p12, %r377, 0;
	mov.u32 	%r380, %r18;
	@%p12 bra 	$L__BB0_5;
$L__BB0_30:
	setp.eq.s32 	%p13, %r10, 0;
	@%p13 bra 	$L__BB0_58;
	setp.lt.u32 	%p14, %r11, 3;
	@%p14 bra 	$L__BB0_45;
	setp.lt.s32 	%p15, %r28, %r114;
	@%p15 bra 	$L__BB0_34;
	add.s32 	%r145, %r380, %r7;
	shl.b32 	%r146, %r145, 2;
	add.s32 	%r147, %r4, %r146;
	mov.b32 	%r148, 0;
	st.shared.u32 	[%r147], %r148;
	add.s32 	%r149, %r5, %r146;
	st.shared.u32 	[%r149], %r148;
	bra.uni 	$L__BB0_35;
$L__BB0_34:
	add.s32 	%r150, %r29, %r380;
	mul.wide.s32 	%rd37, %r150, 4;
	add.s64 	%rd38, %rd2, %rd37;
	ld.global.nc.f32 	%f155, [%rd38];
	add.s32 	%r151, %r380, %r7;
	shl.b32 	%r152, %r151, 2;
	add.s32 	%r153, %r4, %r152;
	st.shared.f32 	[%r153], %f155;
	add.s64 	%rd39, %rd1, %rd37;
	ld.global.nc.f32 	%f156, [%rd39];
	add.s32 	%r154, %r5, %r152;
	st.shared.f32 	[%r154], %f156;
$L__BB0_35:
	cvt.u64.u32 	%rd40, %r380;
	cvt.s64.s32 	%rd41, %r29;
	add.s64 	%rd42, %rd41, %rd40;
	shl.b64 	%rd43, %rd42, 2;
	add.s64 	%rd10, %rd1, %rd43;
	add.s32 	%r155, %r380, %r7;
	shl.b32 	%r156, %r155, 2;
	add.s32 	%r39, %r5, %r156;
	add.s64 	%rd11, %rd2, %rd43;
	add.s32 	%r40, %r4, %r156;
	@%p15 bra 	$L__BB0_37;
	mov.b32 	%r157, 0;
	st.shared.u32 	[%r40+4], %r157;
	st.shared.u32 	[%r39+4], %r157;
	bra.uni 	$L__BB0_38;
$L__BB0_37:
	ld.global.nc.f32 	%f157, [%rd11+4];
	st.shared.f32 	[%r40+4], %f157;
	ld.global.nc.f32 	%f158, [%rd10+4];
	st.shared.f32 	[%r39+4], %f158;
$L__BB0_38:
	@%p15 bra 	$L__BB0_40;
	mov.b32 	%r158, 0;
	st.shared.u32 	[%r40+8], %r158;
	st.shared.u32 	[%r39+8], %r158;
	bra.uni 	$L__BB0_41;
$L__BB0_40:
	ld.global.nc.f32 	%f159, [%rd11+8];
	st.shared.f32 	[%r40+8], %f159;
	ld.global.nc.f32 	%f160, [%rd10+8];
	st.shared.f32 	[%r39+8], %f160;
$L__BB0_41:
	@%p15 bra 	$L__BB0_43;
	mov.b32 	%r159, 0;
	st.shared.u32 	[%r40+12], %r159;
	st.shared.u32 	[%r39+12], %r159;
	bra.uni 	$L__BB0_44;
$L__BB0_43:
	ld.global.nc.f32 	%f161, [%rd11+12];
	st.shared.f32 	[%r40+12], %f161;
	ld.global.nc.f32 	%f162, [%rd10+12];
	st.shared.f32 	[%r39+12], %f162;
$L__BB0_44:
	add.s32 	%r380, %r380, 4;
$L__BB0_45:
	setp.eq.s32 	%p19, %r12, 0;
	@%p19 bra 	$L__BB0_58;
	setp.eq.s32 	%p20, %r12, 1;
	@%p20 bra 	$L__BB0_54;
	setp.lt.s32 	%p21, %r28, %r114;
	@%p21 bra 	$L__BB0_49;
	add.s32 	%r160, %r380, %r7;
	shl.b32 	%r161, %r160, 2;
	add.s32 	%r162, %r4, %r161;
	mov.b32 	%r163, 0;
	st.shared.u32 	[%r162], %r163;
	add.s32 	%r164, %r5, %r161;
	st.shared.u32 	[%r164], %r163;
	bra.uni 	$L__BB0_50;
$L__BB0_49:
	add.s32 	%r165, %r29, %r380;
	mul.wide.s32 	%rd44, %r165, 4;
	add.s64 	%rd45, %rd2, %rd44;
	ld.global.nc.f32 	%f163, [%rd45];
	add.s32 	%r166, %r380, %r7;
	shl.b32 	%r167, %r166, 2;
	add.s32 	%r168, %r4, %r167;
	st.shared.f32 	[%r168], %f163;
	add.s64 	%rd46, %rd1, %rd44;
	ld.global.nc.f32 	%f164, [%rd46];
	add.s32 	%r169, %r5, %r167;
	st.shared.f32 	[%r169], %f164;
$L__BB0_50:
	@%p21 bra 	$L__BB0_52;
	add.s32 	%r170, %r380, %r7;
	shl.b32 	%r171, %r170, 2;
	add.s32 	%r172, %r4, %r171;
	mov.b32 	%r173, 0;
	st.shared.u32 	[%r172+4], %r173;
	add.s32 	%r174, %r5, %r171;
	st.shared.u32 	[%r174+4], %r173;
	bra.uni 	$L__BB0_53;
$L__BB0_52:
	cvt.s64.s32 	%rd47, %r29;
	cvt.u64.u32 	%rd48, %r380;
	add.s64 	%rd49, %rd47, %rd48;
	shl.b64 	%rd50, %rd49, 2;
	add.s64 	%rd51, %rd2, %rd50;
	ld.global.nc.f32 	%f165, [%rd51+4];
	add.s32 	%r175, %r380, %r7;
	shl.b32 	%r176, %r175, 2;
	add.s32 	%r177, %r4, %r176;
	st.shared.f32 	[%r177+4], %f165;
	add.s64 	%rd52, %rd1, %rd50;
	ld.global.nc.f32 	%f166, [%rd52+4];
	add.s32 	%r178, %r5, %r176;
	st.shared.f32 	[%r178+4], %f166;
$L__BB0_53:
	add.s32 	%r380, %r380, 2;
$L__BB0_54:
	and.b32  	%r179, %r115, 1;
	setp.eq.b32 	%p23, %r179, 1;
	not.pred 	%p24, %p23;
	@%p24 bra 	$L__BB0_58;
	setp.lt.s32 	%p25, %r28, %r114;
	@%p25 bra 	$L__BB0_57;
	add.s32 	%r180, %r380, %r7;
	shl.b32 	%r181, %r180, 2;
	add.s32 	%r182, %r4, %r181;
	mov.b32 	%r183, 0;
	st.shared.u32 	[%r182], %r183;
	add.s32 	%r184, %r5, %r181;
	st.shared.u32 	[%r184], %r183;
	bra.uni 	$L__BB0_58;
$L__BB0_57:
	add.s32 	%r185, %r29, %r380;
	mul.wide.s32 	%rd53, %r185, 4;
	add.s64 	%rd54, %rd2, %rd53;
	ld.global.nc.f32 	%f167, [%rd54];
	add.s32 	%r186, %r380, %r7;
	shl.b32 	%r187, %r186, 2;
	add.s32 	%r188, %r4, %r187;
	st.shared.f32 	[%r188], %f167;
	add.s64 	%rd55, %rd1, %rd53;
	ld.global.nc.f32 	%f168, [%rd55];
	add.s32 	%r189, %r5, %r187;
	st.shared.f32 	[%r189], %f168;
$L__BB0_58:
	setp.lt.s32 	%p26, %r117, 1;
	bar.sync 	0;
	@%p26 bra 	$L__BB0_213;
	mul.lo.s32 	%r45, %r374, %r118;
	mov.b32 	%r382, 0;
$L__BB0_60:
	mad.lo.s32 	%r47, %r382, %r119, %r1;
	setp.lt.s32 	%p27, %r47, %r114;
	@%p27 bra 	$L__BB0_75;
	@%p2 bra 	$L__BB0_89;
	setp.lt.u32 	%p29, %r9, 15;
	mov.b32 	%r389, 0;
	@%p29 bra 	$L__BB0_65;
	mov.b32 	%r384, 0;
$L__BB0_64:
	.pragma "nounroll";
	add.s32 	%r193, %r384, %r7;
	shl.b32 	%r194, %r193, 2;
	mov.u32 	%r195, sram;
	add.s32 	%r196, %r195, %r194;
	mov.b32 	%r197, 0;
	st.shared.u32 	[%r196], %r197;
	st.shared.u32 	[%r196+4], %r197;
	st.shared.u32 	[%r196+8], %r197;
	st.shared.u32 	[%r196+12], %r197;
	st.shared.u32 	[%r196+16], %r197;
	st.shared.u32 	[%r196+20], %r197;
	st.shared.u32 	[%r196+24], %r197;
	st.shared.u32 	[%r196+28], %r197;
	st.shared.u32 	[%r196+32], %r197;
	st.shared.u32 	[%r196+36], %r197;
	st.shared.u32 	[%r196+40], %r197;
	st.shared.u32 	[%r196+44], %r197;
	st.shared.u32 	[%r196+48], %r197;
	st.shared.u32 	[%r196+52], %r197;
	st.shared.u32 	[%r196+56], %r197;
	st.shared.u32 	[%r196+60], %r197;
	add.s32 	%r384, %r384, 16;
	setp.eq.s32 	%p30, %r384, %r19;
	mov.u32 	%r389, %r19;
	@%p30 bra 	$L__BB0_65;
	bra.uni 	$L__BB0_64;
$L__BB0_65:
	setp.eq.s32 	%p31, %r13, 0;
	@%p31 bra 	$L__BB0_89;
	add.s32 	%r198, %r13, -1;
	setp.lt.u32 	%p32, %r198, 7;
	@%p32 bra 	$L__BB0_68;
	add.s32 	%r199, %r389, %r7;
	shl.b32 	%r200, %r199, 2;
	mov.u32 	%r201, sram;
	add.s32 	%r202, %r201, %r200;
	mov.b32 	%r203, 0;
	st.shared.u32 	[%r202], %r203;
	st.shared.u32 	[%r202+4], %r203;
	st.shared.u32 	[%r202+8], %r203;
	st.shared.u32 	[%r202+12], %r203;
	st.shared.u32 	[%r202+16], %r203;
	st.shared.u32 	[%r202+20], %r203;
	st.shared.u32 	[%r202+24], %r203;
	st.shared.u32 	[%r202+28], %r203;
	add.s32 	%r389, %r389, 8;
$L__BB0_68:
	setp.eq.s32 	%p33, %r10, 0;
	@%p33 bra 	$L__BB0_89;
	setp.lt.u32 	%p34, %r11, 3;
	@%p34 bra 	$L__BB0_71;
	add.s32 	%r204, %r389, %r7;
	shl.b32 	%r205, %r204, 2;
	mov.u32 	%r206, sram;
	add.s32 	%r207, %r206, %r205;
	mov.b32 	%r208, 0;
	st.shared.u32 	[%r207], %r208;
	st.shared.u32 	[%r207+4], %r208;
	st.shared.u32 	[%r207+8], %r208;
	st.shared.u32 	[%r207+12], %r208;
	add.s32 	%r389, %r389, 4;
$L__BB0_71:
	setp.eq.s32 	%p35, %r12, 0;
	@%p35 bra 	$L__BB0_89;
	setp.eq.s32 	%p36, %r12, 1;
	add.s32 	%r209, %r389, %r7;
	shl.b32 	%r210, %r209, 2;
	mov.u32 	%r211, sram;
	add.s32 	%r64, %r211, %r210;
	mov.b32 	%r212, 0;
	st.shared.u32 	[%r64], %r212;
	@%p36 bra 	$L__BB0_89;
	setp.eq.s32 	%p37, %r12, 2;
	mov.b32 	%r213, 0;
	st.shared.u32 	[%r64+4], %r213;
	@%p37 bra 	$L__BB0_89;
	mov.b32 	%r214, 0;
	st.shared.u32 	[%r64+8], %r214;
	bra.uni 	$L__BB0_89;
$L__BB0_75:
	@%p2 bra 	$L__BB0_89;
	setp.lt.u32 	%p39, %r9, 15;
	mad.lo.s32 	%r48, %r47, %r115, %r3;
	mov.b32 	%r386, 0;
	@%p39 bra 	$L__BB0_79;
	mov.b32 	%r383, 0;
$L__BB0_78:
	.pragma "nounroll";
	add.s32 	%r217, %r48, %r383;
	mul.wide.s32 	%rd56, %r217, 4;
	add.s64 	%rd57, %rd3, %rd56;
	ld.global.nc.f32 	%f169, [%rd57];
	add.s32 	%r218, %r383, %r7;
	shl.b32 	%r219, %r218, 2;
	mov.u32 	%r220, sram;
	add.s32 	%r221, %r220, %r219;
	st.shared.f32 	[%r221], %f169;
	ld.global.nc.f32 	%f170, [%rd57+4];
	st.shared.f32 	[%r221+4], %f170;
	ld.global.nc.f32 	%f171, [%rd57+8];
	st.shared.f32 	[%r221+8], %f171;
	ld.global.nc.f32 	%f172, [%rd57+12];
	st.shared.f32 	[%r221+12], %f172;
	ld.global.nc.f32 	%f173, [%rd57+16];
	st.shared.f32 	[%r221+16], %f173;
	ld.global.nc.f32 	%f174, [%rd57+20];
	st.shared.f32 	[%r221+20], %f174;
	ld.global.nc.f32 	%f175, [%rd57+24];
	st.shared.f32 	[%r221+24], %f175;
	ld.global.nc.f32 	%f176, [%rd57+28];
	st.shared.f32 	[%r221+28], %f176;
	ld.global.nc.f32 	%f177, [%rd57+32];
	st.shared.f32 	[%r221+32], %f177;
	ld.global.nc.f32 	%f178, [%rd57+36];
	st.shared.f32 	[%r221+36], %f178;
	ld.global.nc.f32 	%f179, [%rd57+40];
	st.shared.f32 	[%r221+40], %f179;
	ld.global.nc.f32 	%f180, [%rd57+44];
	st.shared.f32 	[%r221+44], %f180;
	ld.global.nc.f32 	%f181, [%rd57+48];
	st.shared.f32 	[%r221+48], %f181;
	ld.global.nc.f32 	%f182, [%rd57+52];
	st.shared.f32 	[%r221+52], %f182;
	ld.global.nc.f32 	%f183, [%rd57+56];
	st.shared.f32 	[%r221+56], %f183;
	ld.global.nc.f32 	%f184, [%rd57+60];
	st.shared.f32 	[%r221+60], %f184;
	add.s32 	%r383, %r383, 16;
	setp.eq.s32 	%p40, %r383, %r19;
	mov.u32 	%r386, %r19;
	@%p40 bra 	$L__BB0_79;
	bra.uni 	$L__BB0_78;
$L__BB0_79:
	setp.eq.s32 	%p41, %r13, 0;
	@%p41 bra 	$L__BB0_89;
	add.s32 	%r222, %r13, -1;
	setp.lt.u32 	%p42, %r222, 7;
	@%p42 bra 	$L__BB0_82;
	add.s32 	%r223, %r48, %r386;
	mul.wide.s32 	%rd58, %r223, 4;
	add.s64 	%rd59, %rd3, %rd58;
	ld.global.nc.f32 	%f185, [%rd59];
	add.s32 	%r224, %r386, %r7;
	shl.b32 	%r225, %r224, 2;
	mov.u32 	%r226, sram;
	add.s32 	%r227, %r226, %r225;
	st.shared.f32 	[%r227], %f185;
	ld.global.nc.f32 	%f186, [%rd59+4];
	st.shared.f32 	[%r227+4], %f186;
	ld.global.nc.f32 	%f187, [%rd59+8];
	st.shared.f32 	[%r227+8], %f187;
	ld.global.nc.f32 	%f188, [%rd59+12];
	st.shared.f32 	[%r227+12], %f188;
	ld.global.nc.f32 	%f189, [%rd59+16];
	st.shared.f32 	[%r227+16], %f189;
	ld.global.nc.f32 	%f190, [%rd59+20];
	st.shared.f32 	[%r227+20], %f190;
	ld.global.nc.f32 	%f191, [%rd59+24];
	st.shared.f32 	[%r227+24], %f191;
	ld.global.nc.f32 	%f192, [%rd59+28];
	st.shared.f32 	[%r227+28], %f192;
	add.s32 	%r386, %r386, 8;
$L__BB0_82:
	setp.eq.s32 	%p43, %r10, 0;
	@%p43 bra 	$L__BB0_89;
	setp.lt.u32 	%p44, %r11, 3;
	@%p44 bra 	$L__BB0_85;
	add.s32 	%r228, %r48, %r386;
	mul.wide.s32 	%rd60, %r228, 4;
	add.s64 	%rd61, %rd3, %rd60;
	ld.global.nc.f32 	%f193, [%rd61];
	add.s32 	%r229, %r386, %r7;
	shl.b32 	%r230, %r229, 2;
	mov.u32 	%r231, sram;
	add.s32 	%r232, %r231, %r230;
	st.shared.f32 	[%r232], %f193;
	ld.global.nc.f32 	%f194, [%rd61+4];
	st.shared.f32 	[%r232+4], %f194;
	ld.global.nc.f32 	%f195, [%rd61+8];
	st.shared.f32 	[%r232+8], %f195;
	ld.global.nc.f32 	%f196, [%rd61+12];
	st.shared.f32 	[%r232+12], %f196;
	add.s32 	%r386, %r386, 4;
$L__BB0_85:
	setp.eq.s32 	%p45, %r12, 0;
	@%p45 bra 	$L__BB0_89;
	setp.eq.s32 	%p46, %r12, 1;
	add.s32 	%r233, %r48, %r386;
	mul.wide.s32 	%rd62, %r233, 4;
	add.s64 	%rd12, %rd3, %rd62;
	ld.global.nc.f32 	%f197, [%rd12];
	add.s32 	%r234, %r386, %r7;
	shl.b32 	%r235, %r234, 2;
	mov.u32 	%r236, sram;
	add.s32 	%r58, %r236, %r235;
	st.shared.f32 	[%r58], %f197;
	@%p46 bra 	$L__BB0_89;
	setp.eq.s32 	%p47, %r12, 2;
	ld.global.nc.f32 	%f198, [%rd12+4];
	st.shared.f32 	[%r58+4], %f198;
	@%p47 bra 	$L__BB0_89;
	ld.global.nc.f32 	%f199, [%rd12+8];
	st.shared.f32 	[%r58+8], %f199;
$L__BB0_89:
	setp.ge.s32 	%p48, %r47, %r114;
	mov.f32 	%f436, 0f00000000;
	mov.f32 	%f435, 0fFF800000;
	@%p48 bra 	$L__BB0_91;
	add.s32 	%r237, %r47, %r2;
	mul.wide.s32 	%rd63, %r237, 4;
	add.s64 	%rd64, %rd6, %rd63;
	ld.global.f32 	%f435, [%rd64];
	add.s64 	%rd65, %rd5, %rd63;
	ld.global.f32 	%f436, [%rd65];
$L__BB0_91:
	setp.lt.s32 	%p49, %r118, 1;
	mov.f32 	%f445, 0fFF800000;
	@%p49 bra 	$L__BB0_111;
	@%p2 bra 	$L__BB0_104;
	mov.f32 	%f445, 0fFF800000;
	mov.b32 	%r391, 0;
$L__BB0_94:
	add.s32 	%r256, %r391, %r45;
	max.s32 	%r257, %r47, %r256;
	setp.lt.s32 	%p64, %r257, %r114;
	mov.f32 	%f439, 0fFF800000;
	@%p64 bra 	$L__BB0_96;
$L__BB0_95:
	add.s32 	%r272, %r391, %r8;
	shl.b32 	%r273, %r272, 2;
	add.s32 	%r274, %r6, %r273;
	st.shared.f32 	[%r274], %f439;
	max.f32 	%f445, %f445, %f439;
	add.s32 	%r391, %r391, 1;
	setp.eq.s32 	%p70, %r391, %r118;
	@%p70 bra 	$L__BB0_111;
	bra.uni 	$L__BB0_94;
$L__BB0_96:
	setp.lt.u32 	%p65, %r9, 3;
	mul.lo.s32 	%r69, %r391, %r115;
	mov.f32 	%f442, 0f00000000;
	mov.b32 	%r393, 0;
	@%p65 bra 	$L__BB0_99;
	mov.f32 	%f442, 0f00000000;
	mov.b32 	%r392, 0;
$L__BB0_98:
	.pragma "nounroll";
	add.s32 	%r260, %r392, %r7;
	shl.b32 	%r261, %r260, 2;
	mov.u32 	%r262, sram;
	add.s32 	%r263, %r262, %r261;
	ld.shared.f32 	%f225, [%r263];
	add.s32 	%r264, %r392, %r69;
	shl.b32 	%r265, %r264, 2;
	add.s32 	%r266, %r4, %r265;
	ld.shared.f32 	%f226, [%r266];
	fma.rn.f32 	%f227, %f225, %f226, %f442;
	ld.shared.f32 	%f228, [%r263+4];
	ld.shared.f32 	%f229, [%r266+4];
	fma.rn.f32 	%f230, %f228, %f229, %f227;
	ld.shared.f32 	%f231, [%r263+8];
	ld.shared.f32 	%f232, [%r266+8];
	fma.rn.f32 	%f233, %f231, %f232, %f230;
	ld.shared.f32 	%f234, [%r263+12];
	ld.shared.f32 	%f235, [%r266+12];
	fma.rn.f32 	%f442, %f234, %f235, %f233;
	add.s32 	%r392, %r392, 4;
	setp.eq.s32 	%p66, %r392, %r21;
	mov.u32 	%r393, %r21;
	@%p66 bra 	$L__BB0_99;
	bra.uni 	$L__BB0_98;
$L__BB0_99:
	setp.eq.s32 	%p67, %r12, 0;
	@%p67 bra 	$L__BB0_103;
	setp.eq.s32 	%p68, %r12, 1;
	add.s32 	%r267, %r393, %r7;
	shl.b32 	%r268, %r267, 2;
	mov.u32 	%r269, sram;
	add.s32 	%r71, %r269, %r268;
	ld.shared.f32 	%f236, [%r71];
	add.s32 	%r270, %r393, %r69;
	shl.b32 	%r271, %r270, 2;
	add.s32 	%r72, %r4, %r271;
	ld.shared.f32 	%f237, [%r72];
	fma.rn.f32 	%f442, %f236, %f237, %f442;
	@%p68 bra 	$L__BB0_103;
	setp.eq.s32 	%p69, %r12, 2;
	ld.shared.f32 	%f238, [%r71+4];
	ld.shared.f32 	%f239, [%r72+4];
	fma.rn.f32 	%f442, %f238, %f239, %f442;
	@%p69 bra 	$L__BB0_103;
	ld.shared.f32 	%f240, [%r71+8];
	ld.shared.f32 	%f241, [%r72+8];
	fma.rn.f32 	%f442, %f240, %f241, %f442;
$L__BB0_103:
	mul.f32 	%f439, %f138, %f442;
	bra.uni 	$L__BB0_95;
$L__BB0_104:
	setp.lt.u32 	%p51, %r118, 4;
	mov.f32 	%f445, 0fFF800000;
	mov.b32 	%r394, 0;
	@%p51 bra 	$L__BB0_107;
	mov.f32 	%f445, 0fFF800000;
	mov.b32 	%r395, 0;
$L__BB0_106:
	add.s32 	%r240, %r395, %r45;
	setp.lt.s32 	%p53, %r240, %r114;
	selp.f32 	%f206, %f1, 0fFF800000, %p53;
	selp.f32 	%f207, %f206, 0fFF800000, %p27;
	add.s32 	%r241, %r395, %r8;
	shl.b32 	%r242, %r241, 2;
	add.s32 	%r243, %r6, %r242;
	st.shared.f32 	[%r243], %f207;
	max.f32 	%f208, %f445, %f207;
	add.s32 	%r244, %r240, 1;
	setp.lt.s32 	%p54, %r244, %r114;
	selp.f32 	%f209, %f1, 0fFF800000, %p54;
	selp.f32 	%f210, %f209, 0fFF800000, %p27;
	st.shared.f32 	[%r243+4], %f210;
	max.f32 	%f211, %f208, %f210;
	add.s32 	%r245, %r240, 2;
	setp.lt.s32 	%p55, %r245, %r114;
	selp.f32 	%f212, %f1, 0fFF800000, %p55;
	selp.f32 	%f213, %f212, 0fFF800000, %p27;
	st.shared.f32 	[%r243+8], %f213;
	max.f32 	%f214, %f211, %f213;
	add.s32 	%r246, %r240, 3;
	setp.lt.s32 	%p56, %r246, %r114;
	selp.f32 	%f215, %f1, 0fFF800000, %p56;
	selp.f32 	%f216, %f215, 0fFF800000, %p27;
	st.shared.f32 	[%r243+12], %f216;
	max.f32 	%f445, %f214, %f216;
	add.s32 	%r395, %r395, 4;
	setp.eq.s32 	%p57, %r395, %r20;
	mov.u32 	%r394, %r20;
	@%p57 bra 	$L__BB0_107;
	bra.uni 	$L__BB0_106;
$L__BB0_107:
	setp.eq.s32 	%p58, %r16, 0;
	@%p58 bra 	$L__BB0_111;
	setp.eq.s32 	%p59, %r16, 1;
	add.s32 	%r74, %r394, %r45;
	max.s32 	%r248, %r47, %r74;
	setp.lt.s32 	%p60, %r248, %r114;
	selp.f32 	%f217, %f1, 0fFF800000, %p60;
	add.s32 	%r249, %r394, %r8;
	shl.b32 	%r250, %r249, 2;
	add.s32 	%r75, %r6, %r250;
	st.shared.f32 	[%r75], %f217;
	max.f32 	%f445, %f445, %f217;
	@%p59 bra 	$L__BB0_111;
	setp.eq.s32 	%p61, %r16, 2;
	add.s32 	%r251, %r74, 1;
	max.s32 	%r252, %r47, %r251;
	setp.lt.s32 	%p62, %r252, %r114;
	selp.f32 	%f218, %f1, 0fFF800000, %p62;
	st.shared.f32 	[%r75+4], %f218;
	max.f32 	%f445, %f445, %f218;
	@%p61 bra 	$L__BB0_111;
	add.s32 	%r253, %r74, 2;
	max.s32 	%r254, %r47, %r253;
	setp.lt.s32 	%p63, %r254, %r114;
	selp.f32 	%f219, %f1, 0fFF800000, %p63;
	st.shared.f32 	[%r75+8], %f219;
	max.f32 	%f445, %f445, %f219;
$L__BB0_111:
	mov.f32 	%f469, 0f00000000;
	@%p49 bra 	$L__BB0_153;
	setp.lt.u32 	%p72, %r118, 8;
	mov.f32 	%f469, 0f00000000;
	mov.b32 	%r398, 0;
	@%p72 bra 	$L__BB0_131;
	mov.f32 	%f469, 0f00000000;
	mov.b32 	%r396, 0;
$L__BB0_114:
	.pragma "nounroll";
	add.s32 	%r277, %r396, %r8;
	shl.b32 	%r278, %r277, 2;
	add.s32 	%r79, %r6, %r278;
	ld.shared.f32 	%f27, [%r79];
	setp.eq.f32 	%p73, %f27, 0fFF800000;
	mov.f32 	%f448, 0f00000000;
	@%p73 bra 	$L__BB0_116;
	sub.f32 	%f247, %f27, %f445;
	mul.f32 	%f248, %f247, 0f3FB8AA3B;
	ex2.approx.f32 	%f448, %f248;
$L__BB0_116:
	st.shared.f32 	[%r79], %f448;
	add.f32 	%f30, %f469, %f448;
	ld.shared.f32 	%f31, [%r79+4];
	setp.eq.f32 	%p74, %f31, 0fFF800000;
	mov.f32 	%f449, 0f00000000;
	@%p74 bra 	$L__BB0_118;
	sub.f32 	%f250, %f31, %f445;
	mul.f32 	%f251, %f250, 0f3FB8AA3B;
	ex2.approx.f32 	%f449, %f251;
$L__BB0_118:
	st.shared.f32 	[%r79+4], %f449;
	add.f32 	%f34, %f30, %f449;
	ld.shared.f32 	%f35, [%r79+8];
	setp.eq.f32 	%p75, %f35, 0fFF800000;
	mov.f32 	%f450, 0f00000000;
	@%p75 bra 	$L__BB0_120;
	sub.f32 	%f253, %f35, %f445;
	mul.f32 	%f254, %f253, 0f3FB8AA3B;
	ex2.approx.f32 	%f450, %f254;
$L__BB0_120:
	st.shared.f32 	[%r79+8], %f450;
	add.f32 	%f38, %f34, %f450;
	ld.shared.f32 	%f39, [%r79+12];
	setp.eq.f32 	%p76, %f39, 0fFF800000;
	mov.f32 	%f451, 0f00000000;
	@%p76 bra 	$L__BB0_122;
	sub.f32 	%f256, %f39, %f445;
	mul.f32 	%f257, %f256, 0f3FB8AA3B;
	ex2.approx.f32 	%f451, %f257;
$L__BB0_122:
	st.shared.f32 	[%r79+12], %f451;
	add.f32 	%f42, %f38, %f451;
	ld.shared.f32 	%f43, [%r79+16];
	setp.eq.f32 	%p77, %f43, 0fFF800000;
	mov.f32 	%f452, 0f00000000;
	@%p77 bra 	$L__BB0_124;
	sub.f32 	%f259, %f43, %f445;
	mul.f32 	%f260, %f259, 0f3FB8AA3B;
	ex2.approx.f32 	%f452, %f260;
$L__BB0_124:
	st.shared.f32 	[%r79+16], %f452;
	add.f32 	%f46, %f42, %f452;
	ld.shared.f32 	%f47, [%r79+20];
	setp.eq.f32 	%p78, %f47, 0fFF800000;
	mov.f32 	%f453, 0f00000000;
	@%p78 bra 	$L__BB0_126;
	sub.f32 	%f262, %f47, %f445;
	mul.f32 	%f263, %f262, 0f3FB8AA3B;
	ex2.approx.f32 	%f453, %f263;
$L__BB0_126:
	st.shared.f32 	[%r79+20], %f453;
	add.f32 	%f50, %f46, %f453;
	ld.shared.f32 	%f51, [%r79+24];
	setp.eq.f32 	%p79, %f51, 0fFF800000;
	mov.f32 	%f454, 0f00000000;
	@%p79 bra 	$L__BB0_128;
	sub.f32 	%f265, %f51, %f445;
	mul.f32 	%f266, %f265, 0f3FB8AA3B;
	ex2.approx.f32 	%f454, %f266;
$L__BB0_128:
	st.shared.f32 	[%r79+24], %f454;
	add.f32 	%f54, %f50, %f454;
	ld.shared.f32 	%f55, [%r79+28];
	setp.eq.f32 	%p80, %f55, 0fFF800000;
	mov.f32 	%f455, 0f00000000;
	@%p80 bra 	$L__BB0_130;
	sub.f32 	%f268, %f55, %f445;
	mul.f32 	%f269, %f268, 0f3FB8AA3B;
	ex2.approx.f32 	%f455, %f269;
$L__BB0_130:
	st.shared.f32 	[%r79+28], %f455;
	add.f32 	%f469, %f54, %f455;
	add.s32 	%r396, %r396, 8;
	setp.ne.s32 	%p81, %r396, %r22;
	mov.u32 	%r398, %r22;
	@%p81 bra 	$L__BB0_114;
$L__BB0_131:
	setp.eq.s32 	%p82, %r14, 0;
	@%p82 bra 	$L__BB0_153;
	setp.lt.u32 	%p83, %r15, 3;
	@%p83 bra 	$L__BB0_142;
	add.s32 	%r279, %r398, %r8;
	shl.b32 	%r280, %r279, 2;
	add.s32 	%r82, %r6, %r280;
	ld.shared.f32 	%f61, [%r82];
	setp.eq.f32 	%p84, %f61, 0fFF800000;
	mov.f32 	%f458, 0f00000000;
	@%p84 bra 	$L__BB0_135;
	sub.f32 	%f272, %f61, %f445;
	mul.f32 	%f273, %f272, 0f3FB8AA3B;
	ex2.approx.f32 	%f458, %f273;
$L__BB0_135:
	st.shared.f32 	[%r82], %f458;
	add.f32 	%f64, %f469, %f458;
	ld.shared.f32 	%f65, [%r82+4];
	setp.eq.f32 	%p85, %f65, 0fFF800000;
	mov.f32 	%f459, 0f00000000;
	@%p85 bra 	$L__BB0_137;
	sub.f32 	%f275, %f65, %f445;
	mul.f32 	%f276, %f275, 0f3FB8AA3B;
	ex2.approx.f32 	%f459, %f276;
$L__BB0_137:
	st.shared.f32 	[%r82+4], %f459;
	add.f32 	%f68, %f64, %f459;
	ld.shared.f32 	%f69, [%r82+8];
	setp.eq.f32 	%p86, %f69, 0fFF800000;
	mov.f32 	%f460, 0f00000000;
	@%p86 bra 	$L__BB0_139;
	sub.f32 	%f278, %f69, %f445;
	mul.f32 	%f279, %f278, 0f3FB8AA3B;
	ex2.approx.f32 	%f460, %f279;
$L__BB0_139:
	st.shared.f32 	[%r82+8], %f460;
	add.f32 	%f72, %f68, %f460;
	ld.shared.f32 	%f73, [%r82+12];
	setp.eq.f32 	%p87, %f73, 0fFF800000;
	mov.f32 	%f461, 0f00000000;
	@%p87 bra 	$L__BB0_141;
	sub.f32 	%f281, %f73, %f445;
	mul.f32 	%f282, %f281, 0f3FB8AA3B;
	ex2.approx.f32 	%f461, %f282;
$L__BB0_141:
	st.shared.f32 	[%r82+12], %f461;
	add.f32 	%f469, %f72, %f461;
	add.s32 	%r398, %r398, 4;
$L__BB0_142:
	setp.eq.s32 	%p88, %r16, 0;
	@%p88 bra 	$L__BB0_153;
	setp.eq.s32 	%p89, %r17, 0;
	@%p89 bra 	$L__BB0_149;
	add.s32 	%r281, %r398, %r8;
	shl.b32 	%r282, %r281, 2;
	add.s32 	%r85, %r6, %r282;
	ld.shared.f32 	%f79, [%r85];
	setp.eq.f32 	%p90, %f79, 0fFF800000;
	mov.f32 	%f464, 0f00000000;
	@%p90 bra 	$L__BB0_146;
	sub.f32 	%f285, %f79, %f445;
	mul.f32 	%f286, %f285, 0f3FB8AA3B;
	ex2.approx.f32 	%f464, %f286;
$L__BB0_146:
	st.shared.f32 	[%r85], %f464;
	add.f32 	%f82, %f469, %f464;
	ld.shared.f32 	%f83, [%r85+4];
	setp.eq.f32 	%p91, %f83, 0fFF800000;
	mov.f32 	%f465, 0f00000000;
	@%p91 bra 	$L__BB0_148;
	sub.f32 	%f288, %f83, %f445;
	mul.f32 	%f289, %f288, 0f3FB8AA3B;
	ex2.approx.f32 	%f465, %f289;
$L__BB0_148:
	st.shared.f32 	[%r85+4], %f465;
	add.f32 	%f469, %f82, %f465;
	add.s32 	%r398, %r398, 2;
$L__BB0_149:
	setp.eq.s32 	%p92, %r23, 0;
	@%p92 bra 	$L__BB0_153;
	add.s32 	%r283, %r398, %r8;
	shl.b32 	%r284, %r283, 2;
	add.s32 	%r88, %r6, %r284;
	ld.shared.f32 	%f89, [%r88];
	setp.eq.f32 	%p93, %f89, 0fFF800000;
	mov.f32 	%f468, 0f00000000;
	@%p93 bra 	$L__BB0_152;
	sub.f32 	%f291, %f89, %f445;
	mul.f32 	%f292, %f291, 0f3FB8AA3B;
	ex2.approx.f32 	%f468, %f292;
$L__BB0_152:
	st.shared.f32 	[%r88], %f468;
	add.f32 	%f469, %f469, %f468;
$L__BB0_153:
	max.f32 	%f94, %f435, %f445;
	sub.f32 	%f293, %f435, %f94;
	mul.f32 	%f294, %f293, 0f3FB8AA3B;
	ex2.approx.f32 	%f295, %f294;
	mul.f32 	%f95, %f436, %f295;
	sub.f32 	%f296, %f445, %f94;
	mul.f32 	%f297, %f296, 0f3FB8AA3B;
	ex2.approx.f32 	%f96, %f297;
	fma.rn.f32 	%f97, %f469, %f96, %f95;
	@%p48 bra 	$L__BB0_212;
	@%p2 bra 	$L__BB0_211;
	mad.lo.s32 	%r89, %r47, %r115, %r3;
	rcp.rn.f32 	%f98, %f97;
	@%p49 bra 	$L__BB0_198;
	mov.b32 	%r400, 0;
$L__BB0_157:
	setp.lt.u32 	%p106, %r118, 8;
	mov.f32 	%f471, 0f00000000;
	mov.b32 	%r403, 0;
	@%p106 bra 	$L__BB0_176;
	mov.f32 	%f471, 0f00000000;
	mov.b32 	%r401, 0;
$L__BB0_159:
	.pragma "nounroll";
	add.s32 	%r92, %r401, %r45;
	setp.ge.s32 	%p107, %r92, %r114;
	add.s32 	%r295, %r401, %r8;
	shl.b32 	%r296, %r295, 2;
	add.s32 	%r93, %r6, %r296;
	@%p107 bra 	$L__BB0_161;
	ld.shared.f32 	%f399, [%r93];
	mad.lo.s32 	%r297, %r401, %r115, %r400;
	shl.b32 	%r298, %r297, 2;
	add.s32 	%r299, %r5, %r298;
	ld.shared.f32 	%f400, [%r299];
	fma.rn.f32 	%f471, %f399, %f400, %f471;
$L__BB0_161:
	add.s32 	%r300, %r92, 1;
	setp.ge.s32 	%p108, %r300, %r114;
	@%p108 bra 	$L__BB0_163;
	ld.shared.f32 	%f401, [%r93+4];
	mad.lo.s32 	%r301, %r115, %r401, %r115;
	add.s32 	%r302, %r301, %r400;
	shl.b32 	%r303, %r302, 2;
	add.s32 	%r304, %r5, %r303;
	ld.shared.f32 	%f402, [%r304];
	fma.rn.f32 	%f471, %f401, %f402, %f471;
$L__BB0_163:
	add.s32 	%r305, %r92, 2;
	setp.ge.s32 	%p109, %r305, %r114;
	@%p109 bra 	$L__BB0_165;
	add.s32 	%r306, %r401, 2;
	ld.shared.f32 	%f403, [%r93+8];
	mad.lo.s32 	%r307, %r306, %r115, %r400;
	shl.b32 	%r308, %r307, 2;
	add.s32 	%r309, %r5, %r308;
	ld.shared.f32 	%f404, [%r309];
	fma.rn.f32 	%f471, %f403, %f404, %f471;
$L__BB0_165:
	add.s32 	%r310, %r92, 3;
	setp.ge.s32 	%p110, %r310, %r114;
	@%p110 bra 	$L__BB0_167;
	add.s32 	%r311, %r401, 3;
	ld.shared.f32 	%f405, [%r93+12];
	mad.lo.s32 	%r312, %r311, %r115, %r400;
	shl.b32 	%r313, %r312, 2;
	add.s32 	%r314, %r5, %r313;
	ld.shared.f32 	%f406, [%r314];
	fma.rn.f32 	%f471, %f405, %f406, %f471;
$L__BB0_167:
	add.s32 	%r315, %r92, 4;
	setp.ge.s32 	%p111, %r315, %r114;
	@%p111 bra 	$L__BB0_169;
	add.s32 	%r316, %r401, 4;
	ld.shared.f32 	%f407, [%r93+16];
	mad.lo.s32 	%r317, %r316, %r115, %r400;
	shl.b32 	%r318, %r317, 2;
	add.s32 	%r319, %r5, %r318;
	ld.shared.f32 	%f408, [%r319];
	fma.rn.f32 	%f471, %f407, %f408, %f471;
$L__BB0_169:
	add.s32 	%r320, %r92, 5;
	setp.ge.s32 	%p112, %r320, %r114;
	@%p112 bra 	$L__BB0_171;
	add.s32 	%r321, %r401, 5;
	ld.shared.f32 	%f409, [%r93+20];
	mad.lo.s32 	%r322, %r321, %r115, %r400;
	shl.b32 	%r323, %r322, 2;
	add.s32 	%r324, %r5, %r323;
	ld.shared.f32 	%f410, [%r324];
	fma.rn.f32 	%f471, %f409, %f410, %f471;
$L__BB0_171:
	add.s32 	%r325, %r92, 6;
	setp.ge.s32 	%p113, %r325, %r114;
	@%p113 bra 	$L__BB0_173;
	add.s32 	%r326, %r401, 6;
	ld.shared.f32 	%f411, [%r93+24];
	mad.lo.s32 	%r327, %r326, %r115, %r400;
	shl.b32 	%r328, %r327, 2;
	add.s32 	%r329, %r5, %r328;
	ld.shared.f32 	%f412, [%r329];
	fma.rn.f32 	%f471, %f411, %f412, %f471;
$L__BB0_173:
	add.s32 	%r330, %r92, 7;
	setp.ge.s32 	%p114, %r330, %r114;
	@%p114 bra 	$L__BB0_175;
	add.s32 	%r331, %r401, 7;
	ld.shared.f32 	%f413, [%r93+28];
	mad.lo.s32 	%r332, %r331, %r115, %r400;
	shl.b32 	%r333, %r332, 2;
	add.s32 	%r334, %r5, %r333;
	ld.shared.f32 	%f414, [%r334];
	fma.rn.f32 	%f471, %f413, %f414, %f471;
$L__BB0_175:
	add.s32 	%r401, %r401, 8;
	setp.ne.s32 	%p115, %r401, %r22;
	mov.u32 	%r403, %r22;
	@%p115 bra 	$L__BB0_159;
$L__BB0_176:
	setp.eq.s32 	%p116, %r14, 0;
	@%p116 bra 	$L__BB0_197;
	setp.lt.u32 	%p117, %r15, 3;
	@%p117 bra 	$L__BB0_187;
	add.s32 	%r96, %r403, %r45;
	setp.ge.s32 	%p118, %r96, %r114;
	add.s32 	%r335, %r403, %r8;
	shl.b32 	%r336, %r335, 2;
	add.s32 	%r97, %r6, %r336;
	@%p118 bra 	$L__BB0_180;
	ld.shared.f32 	%f416, [%r97];
	mad.lo.s32 	%r337, %r403, %r115, %r400;
	shl.b32 	%r338, %r337, 2;
	add.s32 	%r339, %r5, %r338;
	ld.shared.f32 	%f417, [%r339];
	fma.rn.f32 	%f471, %f416, %f417, %f471;
$L__BB0_180:
	add.s32 	%r340, %r96, 1;
	setp.ge.s32 	%p119, %r340, %r114;
	@%p119 bra 	$L__BB0_182;
	ld.shared.f32 	%f418, [%r97+4];
	mad.lo.s32 	%r341, %r115, %r403, %r115;
	add.s32 	%r342, %r341, %r400;
	shl.b32 	%r343, %r342, 2;
	add.s32 	%r344, %r5, %r343;
	ld.shared.f32 	%f419, [%r344];
	fma.rn.f32 	%f471, %f418, %f419, %f471;
$L__BB0_182:
	add.s32 	%r345, %r96, 2;
	setp.ge.s32 	%p120, %r345, %r114;
	@%p120 bra 	$L__BB0_184;
	add.s32 	%r346, %r403, 2;
	ld.shared.f32 	%f420, [%r97+8];
	mad.lo.s32 	%r347, %r346, %r115, %r400;
	shl.b32 	%r348, %r347, 2;
	add.s32 	%r349, %r5, %r348;
	ld.shared.f32 	%f421, [%r349];
	fma.rn.f32 	%f471, %f420, %f421, %f471;
$L__BB0_184:
	add.s32 	%r350, %r96, 3;
	setp.ge.s32 	%p121, %r350, %r114;
	@%p121 bra 	$L__BB0_186;
	add.s32 	%r351, %r403, 3;
	ld.shared.f32 	%f422, [%r97+12];
	mad.lo.s32 	%r352, %r351, %r115, %r400;
	shl.b32 	%r353, %r352, 2;
	add.s32 	%r354, %r5, %r353;
	ld.shared.f32 	%f423, [%r354];
	fma.rn.f32 	%f471, %f422, %f423, %f471;
$L__BB0_186:
	add.s32 	%r403, %r403, 4;
$L__BB0_187:
	setp.eq.s32 	%p122, %r16, 0;
	@%p122 bra 	$L__BB0_197;
	setp.eq.s32 	%p123, %r17, 0;
	@%p123 bra 	$L__BB0_194;
	add.s32 	%r100, %r403, %r45;
	setp.ge.s32 	%p124, %r100, %r114;
	add.s32 	%r355, %r403, %r8;
	shl.b32 	%r356, %r355, 2;
	add.s32 	%r101, %r6, %r356;
	@%p124 bra 	$L__BB0_191;
	ld.shared.f32 	%f425, [%r101];
	mad.lo.s32 	%r357, %r403, %r115, %r400;
	shl.b32 	%r358, %r357, 2;
	add.s32 	%r359, %r5, %r358;
	ld.shared.f32 	%f426, [%r359];
	fma.rn.f32 	%f471, %f425, %f426, %f471;
$L__BB0_191:
	add.s32 	%r360, %r100, 1;
	setp.ge.s32 	%p125, %r360, %r114;
	@%p125 bra 	$L__BB0_193;
	ld.shared.f32 	%f427, [%r101+4];
	mad.lo.s32 	%r361, %r115, %r403, %r115;
	add.s32 	%r362, %r361, %r400;
	shl.b32 	%r363, %r362, 2;
	add.s32 	%r364, %r5, %r363;
	ld.shared.f32 	%f428, [%r364];
	fma.rn.f32 	%f471, %f427, %f428, %f471;
$L__BB0_193:
	add.s32 	%r403, %r403, 2;
$L__BB0_194:
	setp.eq.s32 	%p126, %r23, 0;
	@%p126 bra 	$L__BB0_197;
	add.s32 	%r365, %r403, %r45;
	setp.ge.s32 	%p127, %r365, %r114;
	@%p127 bra 	$L__BB0_197;
	add.s32 	%r366, %r403, %r8;
	shl.b32 	%r367, %r366, 2;
	add.s32 	%r368, %r6, %r367;
	ld.shared.f32 	%f429, [%r368];
	mad.lo.s32 	%r369, %r403, %r115, %r400;
	shl.b32 	%r370, %r369, 2;
	add.s32 	%r371, %r5, %r370;
	ld.shared.f32 	%f430, [%r371];
	fma.rn.f32 	%f471, %f429, %f430, %f471;
$L__BB0_197:
	add.s32 	%r372, %r89, %r400;
	mul.wide.s32 	%rd73, %r372, 4;
	add.s64 	%rd74, %rd4, %rd73;
	ld.global.f32 	%f431, [%rd74];
	mul.f32 	%f432, %f95, %f431;
	fma.rn.f32 	%f433, %f96, %f471, %f432;
	mul.f32 	%f434, %f98, %f433;
	st.global.f32 	[%rd74], %f434;
	add.s32 	%r400, %r400, 1;
	setp.eq.s32 	%p128, %r400, %r115;
	@%p128 bra 	$L__BB0_211;
	bra.uni 	$L__BB0_157;
$L__BB0_198:
	setp.lt.u32 	%p97, %r9, 15;
	mov.b32 	%r407, 0;
	@%p97 bra 	$L__BB0_201;
	mul.f32 	%f136, %f96, 0f00000000;
	mov.b32 	%r405, 0;
$L__BB0_200:
	.pragma "nounroll";
	add.s32 	%r287, %r89, %r405;
	mul.wide.s32 	%rd66, %r287, 4;
	add.s64 	%rd67, %rd4, %rd66;
	ld.global.f32 	%f298, [%rd67];
	fma.rn.f32 	%f299, %f95, %f298, %f136;
	mul.f32 	%f300, %f98, %f299;
	st.global.f32 	[%rd67], %f300;
	ld.global.f32 	%f301, [%rd67+4];
	fma.rn.f32 	%f302, %f95, %f301, %f136;
	mul.f32 	%f303, %f98, %f302;
	st.global.f32 	[%rd67+4], %f303;
	ld.global.f32 	%f304, [%rd67+8];
	fma.rn.f32 	%f305, %f95, %f304, %f136;
	mul.f32 	%f306, %f98, %f305;
	st.global.f32 	[%rd67+8], %f306;
	ld.global.f32 	%f307, [%rd67+12];
	fma.rn.f32 	%f308, %f95, %f307, %f136;
	mul.f32 	%f309, %f98, %f308;
	st.global.f32 	[%rd67+12], %f309;
	ld.global.f32 	%f310, [%rd67+16];
	fma.rn.f32 	%f311, %f95, %f310, %f136;
	mul.f32 	%f312, %f98, %f311;
	st.global.f32 	[%rd67+16], %f312;
	ld.global.f32 	%f313, [%rd67+20];
	fma.rn.f32 	%f314, %f95, %f313, %f136;
	mul.f32 	%f315, %f98, %f314;
	st.global.f32 	[%rd67+20], %f315;
	ld.global.f32 	%f316, [%rd67+24];
	fma.rn.f32 	%f317, %f95, %f316, %f136;
	mul.f32 	%f318, %f98, %f317;
	st.global.f32 	[%rd67+24], %f318;
	ld.global.f32 	%f319, [%rd67+28];
	fma.rn.f32 	%f320, %f95, %f319, %f136;
	mul.f32 	%f321, %f98, %f320;
	st.global.f32 	[%rd67+28], %f321;
	ld.global.f32 	%f322, [%rd67+32];
	fma.rn.f32 	%f323, %f95, %f322, %f136;
	mul.f32 	%f324, %f98, %f323;
	st.global.f32 	[%rd67+32], %f324;
	ld.global.f32 	%f325, [%rd67+36];
	fma.rn.f32 	%f326, %f95, %f325, %f136;
	mul.f32 	%f327, %f98, %f326;
	st.global.f32 	[%rd67+36], %f327;
	ld.global.f32 	%f328, [%rd67+40];
	fma.rn.f32 	%f329, %f95, %f328, %f136;
	mul.f32 	%f330, %f98, %f329;
	st.global.f32 	[%rd67+40], %f330;
	ld.global.f32 	%f331, [%rd67+44];
	fma.rn.f32 	%f332, %f95, %f331, %f136;
	mul.f32 	%f333, %f98, %f332;
	st.global.f32 	[%rd67+44], %f333;
	ld.global.f32 	%f334, [%rd67+48];
	fma.rn.f32 	%f335, %f95, %f334, %f136;
	mul.f32 	%f336, %f98, %f335;
	st.global.f32 	[%rd67+48], %f336;
	ld.global.f32 	%f337, [%rd67+52];
	fma.rn.f32 	%f338, %f95, %f337, %f136;
	mul.f32 	%f339, %f98, %f338;
	st.global.f32 	[%rd67+52], %f339;
	ld.global.f32 	%f340, [%rd67+56];
	fma.rn.f32 	%f341, %f95, %f340, %f136;
	mul.f32 	%f342, %f98, %f341;
	st.global.f32 	[%rd67+56], %f342;
	ld.global.f32 	%f343, [%rd67+60];
	fma.rn.f32 	%f344, %f95, %f343, %f136;
	mul.f32 	%f345, %f98, %f344;
	st.global.f32 	[%rd67+60], %f345;
	add.s32 	%r405, %r405, 16;
	setp.ne.s32 	%p98, %r405, %r19;
	mov.u32 	%r407, %r19;
	@%p98 bra 	$L__BB0_200;
$L__BB0_201:
	setp.eq.s32 	%p99, %r13, 0;
	@%p99 bra 	$L__BB0_211;
	add.s32 	%r288, %r13, -1;
	setp.lt.u32 	%p100, %r288, 7;
	@%p100 bra 	$L__BB0_204;
	add.s32 	%r289, %r89, %r407;
	mul.wide.s32 	%rd68, %r289, 4;
	add.s64 	%rd69, %rd4, %rd68;
	ld.global.f32 	%f346, [%rd69];
	mul.f32 	%f347, %f96, 0f00000000;
	fma.rn.f32 	%f348, %f95, %f346, %f347;
	mul.f32 	%f349, %f98, %f348;
	st.global.f32 	[%rd69], %f349;
	ld.global.f32 	%f350, [%rd69+4];
	fma.rn.f32 	%f351, %f95, %f350, %f347;
	mul.f32 	%f352, %f98, %f351;
	st.global.f32 	[%rd69+4], %f352;
	ld.global.f32 	%f353, [%rd69+8];
	fma.rn.f32 	%f354, %f95, %f353, %f347;
	mul.f32 	%f355, %f98, %f354;
	st.global.f32 	[%rd69+8], %f355;
	ld.global.f32 	%f356, [%rd69+12];
	fma.rn.f32 	%f357, %f95, %f356, %f347;
	mul.f32 	%f358, %f98, %f357;
	st.global.f32 	[%rd69+12], %f358;
	ld.global.f32 	%f359, [%rd69+16];
	fma.rn.f32 	%f360, %f95, %f359, %f347;
	mul.f32 	%f361, %f98, %f360;
	st.global.f32 	[%rd69+16], %f361;
	ld.global.f32 	%f362, [%rd69+20];
	fma.rn.f32 	%f363, %f95, %f362, %f347;
	mul.f32 	%f364, %f98, %f363;
	st.global.f32 	[%rd69+20], %f364;
	ld.global.f32 	%f365, [%rd69+24];
	fma.rn.f32 	%f366, %f95, %f365, %f347;
	mul.f32 	%f367, %f98, %f366;
	st.global.f32 	[%rd69+24], %f367;
	ld.global.f32 	%f368, [%rd69+28];
	fma.rn.f32 	%f369, %f95, %f368, %f347;
	mul.f32 	%f370, %f98, %f369;
	st.global.f32 	[%rd69+28], %f370;
	add.s32 	%r407, %r407, 8;
$L__BB0_204:
	setp.eq.s32 	%p101, %r10, 0;
	@%p101 bra 	$L__BB0_211;
	setp.lt.u32 	%p102, %r11, 3;
	@%p102 bra 	$L__BB0_207;
	add.s32 	%r290, %r89, %r407;
	mul.wide.s32 	%rd70, %r290, 4;
	add.s64 	%rd71, %rd4, %rd70;
	ld.global.f32 	%f371, [%rd71];
	mul.f32 	%f372, %f95, %f371;
	fma.rn.f32 	%f373, %f96, 0f00000000, %f372;
	mul.f32 	%f374, %f98, %f373;
	st.global.f32 	[%rd71], %f374;
	ld.global.f32 	%f375, [%rd71+4];
	mul.f32 	%f376, %f95, %f375;
	fma.rn.f32 	%f377, %f96, 0f00000000, %f376;
	mul.f32 	%f378, %f98, %f377;
	st.global.f32 	[%rd71+4], %f378;
	ld.global.f32 	%f379, [%rd71+8];
	mul.f32 	%f380, %f95, %f379;
	fma.rn.f32 	%f381, %f96, 0f00000000, %f380;
	mul.f32 	%f382, %f98, %f381;
	st.global.f32 	[%rd71+8], %f382;
	ld.global.f32 	%f383, [%rd71+12];
	mul.f32 	%f384, %f95, %f383;
	fma.rn.f32 	%f385, %f96, 0f00000000, %f384;
	mul.f32 	%f386, %f98, %f385;
	st.global.f32 	[%rd71+12], %f386;
	add.s32 	%r407, %r407, 4;
$L__BB0_207:
	setp.eq.s32 	%p103, %r12, 0;
	@%p103 bra 	$L__BB0_211;
	setp.eq.s32 	%p104, %r12, 1;
	add.s32 	%r291, %r89, %r407;
	mul.wide.s32 	%rd72, %r291, 4;
	add.s64 	%rd13, %rd4, %rd72;
	ld.global.f32 	%f387, [%rd13];
	mul.f32 	%f137, %f96, 0f00000000;
	fma.rn.f32 	%f388, %f95, %f387, %f137;
	mul.f32 	%f389, %f98, %f388;
	st.global.f32 	[%rd13], %f389;
	@%p104 bra 	$L__BB0_211;
	setp.eq.s32 	%p105, %r12, 2;
	ld.global.f32 	%f390, [%rd13+4];
	fma.rn.f32 	%f391, %f95, %f390, %f137;
	mul.f32 	%f392, %f98, %f391;
	st.global.f32 	[%rd13+4], %f392;
	@%p105 bra 	$L__BB0_211;
	ld.global.f32 	%f393, [%rd13+8];
	fma.rn.f32 	%f394, %f95, %f393, %f137;
	mul.f32 	%f395, %f98, %f394;
	st.global.f32 	[%rd13+8], %f395;
$L__BB0_211:
	add.s32 	%r373, %r47, %r2;
	mul.wide.s32 	%rd75, %r373, 4;
	add.s64 	%rd76, %rd6, %rd75;
	st.global.f32 	[%rd76], %f94;
	add.s64 	%rd77, %rd5, %rd75;
	st.global.f32 	[%rd77], %f97;
$L__BB0_212:
	add.s32 	%r382, %r382, 1;
	setp.ne.s32 	%p129, %r382, %r117;
	@%p129 bra 	$L__BB0_60;
$L__BB0_213:
	bar.sync 	0;
	add.s32 	%r374, %r374, 1;
	setp.ne.s32 	%p130, %r374, %r116;
	@%p130 bra 	$L__BB0_2;
$L__BB0_214:
	ret;

}


// ===== COMPILED SASS (sm_100) =====

	.target	sm_100

	.elftype	@"ET_EXEC"


//--------------------- .note.nv.tkinfo           --------------------------
	.section	.note.nv.tkinfo,"",@"SHT_NOTE"
	.sectionflags	@"SHF_NOTE_NV_TKINFO"
	.tkinfo
        /*0018*/ 	.word	0x00000002
        /*0030*/ 	.string	""
        /*0030*/ 	.string	"ptxas"
        /*0030*/ 	.string	"Cuda compilation tools, release 13.0, V13.0.88"
        /*0030*/ 	.string	"Build cuda_13.0.r13.0/compiler.36424714_0"
        /*0030*/ 	.string	"-arch sm_100 -m 64 "



//--------------------- .note.nv.cuinfo           --------------------------
	.section	.note.nv.cuinfo,"",@"SHT_NOTE"
	.sectionflags	@"SHF_NOTE_NV_CUINFO"
        /*0018*/ 	.short	0x0002
        /*001a*/ 	.short	0x0064
        /*001c*/ 	.short	0x0082
	.zero		2


//--------------------- .nv.info                  --------------------------
	.section	.nv.info,"",@"SHT_CUDA_INFO"
	.align	4


	//----- nvinfo : EIATTR_REGCOUNT
	.align		4
        /*0000*/ 	.byte	0x04, 0x2f
        /*0002*/ 	.short	(.L_1 - .L_0)
	.align		4
.L_0:
        /*0004*/ 	.word	index@(_Z14forward_kernelPKfS0_S0_iiiiiifPfS1_S1_)
        /*0008*/ 	.word	0x00000020


	//----- nvinfo : EIATTR_FRAME_SIZE
	.align		4
.L_1:
        /*000c*/ 	.byte	0x04, 0x11
        /*000e*/ 	.short	(.L_3 - .L_2)
	.align		4
.L_2:
        /*0010*/ 	.word	index@($__internal_0_$__cuda_sm20_rcp_rn_f32_slowpath)
        /*0014*/ 	.word	0x00000000


	//----- nvinfo : EIATTR_FRAME_SIZE
	.align		4
.L_3:
        /*0018*/ 	.byte	0x04, 0x11
        /*001a*/ 	.short	(.L_5 - .L_4)
	.align		4
.L_4:
        /*001c*/ 	.word	index@(_Z14forward_kernelPKfS0_S0_iiiiiifPfS1_S1_)
        /*0020*/ 	.word	0x00000000


	//----- nvinfo : EIATTR_MIN_STACK_SIZE
	.align		4
.L_5:
        /*0024*/ 	.byte	0x04, 0x12
        /*0026*/ 	.short	(.L_7 - .L_6)
	.align		4
.L_6:
        /*0028*/ 	.word	index@(_Z14forward_kernelPKfS0_S0_iiiiiifPfS1_S1_)
        /*002c*/ 	.word	0x00000000
.L_7:


//--------------------- .nv.compat                --------------------------
	.section	.nv.compat,"",@"SHT_CUDA_COMPAT_INFO"
	.align	4
        /*0000*/ 	.byte	0x02, 0x09, 0x00, 0x00, 0x02, 0x02, 0x01, 0x00, 0x02, 0x05, 0x05, 0x00, 0x03, 0x07, 0x01, 0x01
        /*0010*/ 	.byte	0x02, 0x03, 0x00, 0x00, 0x02, 0x06, 0x01, 0x00, 0x04, 0x0b, 0x08, 0x00, 0x01, 0x00, 0x00, 0x00
        /*0020*/ 	.byte	0x00, 0x00, 0x00, 0x00


//--------------------- .nv.info._Z14forward_kernelPKfS0_S0_iiiiiifPfS1_S1_ --------------------------
	.section	.nv.info._Z14forward_kernelPKfS0_S0_iiiiiifPfS1_S1_,"",@"SHT_CUDA_INFO"
	.sectionflags	@""
	.align	4


	//----- nvinfo : EIATTR_CUDA_API_VERSION
	.align		4
        /*0000*/ 	.byte	0x04, 0x37
        /*0002*/ 	.short	(.L_9 - .L_8)
.L_8:
        /*0004*/ 	.word	0x00000082


	//----- nvinfo : EIATTR_KPARAM_INFO
	.align		4
.L_9:
        /*0008*/ 	.byte	0x04, 0x17
        /*000a*/ 	.short	(.L_11 - .L_10)
.L_10:
        /*000c*/ 	.word	0x00000000
        /*0010*/ 	.short	0x000c
        /*0012*/ 	.short	0x0048
        /*0014*/ 	.byte	0x00, 0xf5, 0x21, 0x00


	//----- nvinfo : EIATTR_KPARAM_INFO
	.align		4
.L_11:
        /*0018*/ 	.byte	0x04, 0x17
        /*001a*/ 	.short	(.L_13 - .L_12)
.L_12:
        /*001c*/ 	.word	0x00000000
        /*0020*/ 	.short	0x000b
        /*0022*/ 	.short	0x0040
        /*0024*/ 	.byte	0x00, 0xf5, 0x21, 0x00


	//----- nvinfo : EIATTR_KPARAM_INFO
	.align		4
.L_13:
        /*0028*/ 	.byte	0x04, 0x17
        /*002a*/ 	.short	(.L_15 - .L_14)
.L_14:
        /*002c*/ 	.word	0x00000000
        /*0030*/ 	.short	0x000a
        /*0032*/ 	.short	0x0038
        /*0034*/ 	.byte	0x00, 0xf5, 0x21, 0x00


	//----- nvinfo : EIATTR_KPARAM_INFO
	.align		4
.L_15:
        /*0038*/ 	.byte	0x04, 0x17
        /*003a*/ 	.short	(.L_17 - .L_16)
.L_16:
        /*003c*/ 	.word	0x00000000
        /*0040*/ 	.short	0x0009
        /*0042*/ 	.short	0x0030
        /*0044*/ 	.byte	0x00, 0xf0, 0x11, 0x00


	//----- nvinfo : EIATTR_KPARAM_INFO
	.align		4
.L_17:
        /*0048*/ 	.byte	0x04, 0x17
        /*004a*/ 	.short	(.L_19 - .L_18)
.L_18:
        /*004c*/ 	.word	0x00000000
        /*0050*/ 	.short	0x0008
        /*0052*/ 	.short	0x002c
        /*0054*/ 	.byte	0x00, 0xf0, 0x11, 0x00


	//----- nvinfo : EIATTR_KPARAM_INFO
	.align		4
.L_19:
        /*0058*/ 	.byte	0x04, 0x17
        /*005a*/ 	.short	(.L_21 - .L_20)
.L_20:
        /*005c*/ 	.word	0x00000000
        /*0060*/ 	.short	0x0007
        /*0062*/ 	.short	0x0028
        /*0064*/ 	.byte	0x00, 0xf0, 0x11, 0x00


	//----- nvinfo : EIATTR_KPARAM_INFO
	.align		4
.L_21:
        /*0068*/ 	.byte	0x04, 0x17
        /*006a*/ 	.short	(.L_23 - .L_22)
.L_22:
        /*006c*/ 	.word	0x00000000
        /*0070*/ 	.short	0x0006
        /*0072*/ 	.short	0x0024
        /*0074*/ 	.byte	0x00, 0xf0, 0x11, 0x00


	//----- nvinfo : EIATTR_KPARAM_INFO
	.align		4
.L_23:
        /*0078*/ 	.byte	0x04, 0x17
        /*007a*/ 	.short	(.L_25 - .L_24)
.L_24:
        /*007c*/ 	.word	0x00000000
        /*0080*/ 	.short	0x0005
        /*0082*/ 	.short	0x0020
        /*0084*/ 	.byte	0x00, 0xf0, 0x11, 0x00


	//----- nvinfo : EIATTR_KPARAM_INFO
	.align		4
.L_25:
        /*0088*/ 	.byte	0x04, 0x17
        /*008a*/ 	.short	(.L_27 - .L_26)
.L_26:
        /*008c*/ 	.word	0x00000000
        /*0090*/ 	.short	0x0004
        /*0092*/ 	.short	0x001c
        /*0094*/ 	.byte	0x00, 0xf0, 0x11, 0x00


	//----- nvinfo : EIATTR_KPARAM_INFO
	.align		4
.L_27:
        /*0098*/ 	.byte	0x04, 0x17
        /*009a*/ 	.short	(.L_29 - .L_28)
.L_28:
        /*009c*/ 	.word	0x00000000
        /*00a0*/ 	.short	0x0003
        /*00a2*/ 	.short	0x0018
        /*00a4*/ 	.byte	0x00, 0xf0, 0x11, 0x00


	//----- nvinfo : EIATTR_KPARAM_INFO
	.align		4
.L_29:
        /*00a8*/ 	.byte	0x04, 0x17
        /*00aa*/ 	.short	(.L_31 - .L_30)
.L_30:
        /*00ac*/ 	.word	0x00000000
        /*00b0*/ 	.short	0x0002
        /*00b2*/ 	.short	0x0010
        /*00b4*/ 	.byte	0x00, 0xf5, 0x21, 0x00


	//----- nvinfo : EIATTR_KPARAM_INFO
	.align		4
.L_31:
        /*00b8*/ 	.byte	0x04, 0x17
        /*00ba*/ 	.short	(.L_33 - .L_32)
.L_32:
        /*00bc*/ 	.word	0x00000000
        /*00c0*/ 	.short	0x0001
        /*00c2*/ 	.short	0x0008
        /*00c4*/ 	.byte	0x00, 0xf5, 0x21, 0x00


	//----- nvinfo : EIATTR_KPARAM_INFO
	.align		4
.L_33:
        /*00c8*/ 	.byte	0x04, 0x17
        /*00ca*/ 	.short	(.L_35 - .L_34)
.L_34:
        /*00cc*/ 	.word	0x00000000
        /*00d0*/ 	.short	0x0000
        /*00d2*/ 	.short	0x0000
        /*00d4*/ 	.byte	0x00, 0xf5, 0x21, 0x00


	//----- nvinfo : EIATTR_SPARSE_MMA_MASK
	.align		4
.L_35:
        /*00d8*/ 	.byte	0x03, 0x50
        /*00da*/ 	.short	0x0000


	//----- nvinfo : EIATTR_MAXREG_COUNT
	.align		4
        /*00dc*/ 	.byte	0x03, 0x1b
        /*00de*/ 	.short	0x00ff


	//----- nvinfo : EIATTR_NUM_BARRIERS
	.align		4
        /*00e0*/ 	.byte	0x02, 0x4c
        /*00e2*/ 	.byte	0x01
	.zero		1


	//----- nvinfo : EIATTR_MERCURY_ISA_VERSION
	.align		4
        /*00e4*/ 	.byte	0x03, 0x5f
        /*00e6*/ 	.short	0x0101


	//----- nvinfo : EIATTR_VRC_CTA_INIT_COUNT
	.align		4
        /*00e8*/ 	.byte	0x02, 0x4a
	.zero		1
	.zero		1


	//----- nvinfo : EIATTR_EXIT_INSTR_OFFSETS
	.align		4
        /*00ec*/ 	.byte	0x04, 0x1c
        /*00ee*/ 	.short	(.L_37 - .L_36)


	//   ....[0]....
.L_36:
        /*00f0*/ 	.word	0x00000070


	//   ....[1]....
        /*00f4*/ 	.word	0x000053b0


	//----- nvinfo : EIATTR_CRS_STACK_SIZE
	.align		4
.L_37:
        /*00f8*/ 	.byte	0x04, 0x1e
        /*00fa*/ 	.short	(.L_39 - .L_38)
.L_38:
        /*00fc*/ 	.word	0x00000000


	//----- nvinfo : EIATTR_CBANK_PARAM_SIZE
	.align		4
.L_39:
        /*0100*/ 	.byte	0x03, 0x19
        /*0102*/ 	.short	0x0050


	//----- nvinfo : EIATTR_PARAM_CBANK
	.align		4
        /*0104*/ 	.byte	0x04, 0x0a
        /*0106*/ 	.short	(.L_41 - .L_40)
	.align		4
.L_40:
        /*0108*/ 	.word	index@(.nv.constant0._Z14forward_kernelPKfS0_S0_iiiiiifPfS1_S1_)
        /*010c*/ 	.short	0x0380
        /*010e*/ 	.short	0x0050


	//----- nvinfo : EIATTR_SW_WAR
	.align		4
.L_41:
        /*0110*/ 	.byte	0x04, 0x36
        /*0112*/ 	.short	(.L_43 - .L_42)
.L_42:
        /*0114*/ 	.word	0x00000008
.L_43:


//--------------------- .nv.callgraph             --------------------------
	.section	.nv.callgraph,"",@"SHT_CUDA_CALLGRAPH"
	.align	4
	.sectionentsize	8
	.align		4
        /*0000*/ 	.word	0x00000000
	.align		4
        /*0004*/ 	.word	0xffffffff
	.align		4
        /*0008*/ 	.word	0x00000000
	.align		4
        /*000c*/ 	.word	0xfffffffe
	.align		4
        /*0010*/ 	.word	0x00000000
	.align		4
        /*0014*/ 	.word	0xfffffffd
	.align		4
        /*0018*/ 	.word	0x00000000
	.align		4
        /*001c*/ 	.word	0xfffffffc


//--------------------- .text._Z14forward_kernelPKfS0_S0_iiiiiifPfS1_S1_ --------------------------
	.section	.text._Z14forward_kernelPKfS0_S0_iiiiiifPfS1_S1_,"ax",@progbits
	.align	128
        .global         _Z14forward_kernelPKfS0_S0_iiiiiifPfS1_S1_
        .type           _Z14forward_kernelPKfS0_S0_iiiiiifPfS1_S1_,@function
        .size           _Z14forward_kernelPKfS0_S0_iiiiiifPfS1_S1_,(.L_x_68 - _Z14forward_kernelPKfS0_S0_iiiiiifPfS1_S1_)
        .other          _Z14forward_kernelPKfS0_S0_iiiiiifPfS1_S1_,@"STO_CUDA_ENTRY STV_DEFAULT"
_Z14forward_kernelPKfS0_S0_iiiiiifPfS1_S1_:
.text._Z14forward_kernelPKfS0_S0_iiiiiifPfS1_S1_:
[----:B------:R-:W-:Y:S08]  /*0000*/  LDC R1, c[0x0][0x37c] ;  /* 0x0000df00ff017b82 */ /* 0x000ff00000000800 */
[----:B------:R-:W0:Y:S01]  /*0010*/  LDC R0, c[0x0][0x3a0] ;  /* 0x0000e800ff007b82 */ /* 0x000e220000000800 */
[----:B------:R-:W1:Y:S01]  /*0020*/  LDCU UR6, c[0x0][0x374] ;  /* 0x00006e80ff0677ac */ /* 0x000e620008000800 */
[----:B------:R-:W2:Y:S06]  /*0030*/  LDCU.64 UR12, c[0x0][0x398] ;  /* 0x00007300ff0c77ac */ /* 0x000eac0008000a00 */
[----:B------:R-:W3:Y:S08]  /*0040*/  S2UR UR9, SR_CTAID.X ;  /* 0x00000000000979c3 */ /* 0x000ef00000002500 */
[----:B------:R-:W4:Y:S01]  /*0050*/  S2UR UR4, SR_CTAID.Y ;  /* 0x00000000000479c3 */ /* 0x000f220000002600 */
[----:B0-----:R-:W-:-:S13]  /*0060*/  ISETP.GE.AND P0, PT, R0, 0x1, PT ;  /* 0x000000010000780c */ /* 0x001fda0003f06270 */
[----:B-1234-:R-:W-:Y:S05]  /*0070*/  @!P0 EXIT ;  /* 0x000000000000894d */ /* 0x01efea0003800000 */
[----:B------:R-:W0:Y:S01]  /*0080*/  S2UR UR5, SR_CgaCtaId ;  /* 0x00000000000579c3 */ /* 0x000e220000008800 */
[----:B------:R-:W1:Y:S01]  /*0090*/  LDCU UR7, c[0x0][0x3a8] ;  /* 0x00007500ff0777ac */ /* 0x000e620008000800 */
[----:B------:R-:W2:Y:S01]  /*00a0*/  S2R R0, SR_TID.X ;  /* 0x0000000000007919 */ /* 0x000ea20000002100 */
[----:B------:R-:W-:Y:S02]  /*00b0*/  UIMAD UR9, UR9, UR6, URZ ;  /* 0x00000006090972a4 */ /* 0x000fe4000f8e02ff */
[----:B------:R-:W-:Y:S01]  /*00c0*/  UIMAD UR4, UR4, UR12, URZ ;  /* 0x0000000c040472a4 */ /* 0x000fe2000f8e02ff */
[----:B------:R-:W3:Y:S03]  /*00d0*/  LDCU UR6, c[0x0][0x3b0] ;  /* 0x00007600ff0677ac */ /* 0x000ee60008000800 */
[----:B------:R-:W-:Y:S02]  /*00e0*/  UIMAD UR9, UR9, UR12, UR4 ;  /* 0x0000000c090972a4 */ /* 0x000fe4000f8e0204 */
[----:B------:R-:W-:Y:S01]  /*00f0*/  UIADD3 UR23, UPT, UPT, UR13, -0x1, URZ ;  /* 0xffffffff0d177890 */ /* 0x000fe2000fffe0ff */
[----:B------:R-:W-:Y:S01]  /*0100*/  UMOV UR4, 0x400 ;  /* 0x0000040000047882 */ /* 0x000fe20000000000 */
[----:B------:R-:W-:-:S02]  /*0110*/  ULOP3.LUT UR22, UR13, 0x7, URZ, 0xc0, !UPT ;  /* 0x000000070d167892 */ /* 0x000fc4000f8ec0ff */
[----:B------:R-:W-:Y:S02]  /*0120*/  ULOP3.LUT UR21, UR13, 0x3, URZ, 0xc0, !UPT ;  /* 0x000000030d157892 */ /* 0x000fe4000f8ec0ff */
[----:B------:R-:W-:Y:S02]  /*0130*/  ULOP3.LUT UR20, UR13, 0xf, URZ, 0xc0, !UPT ;  /* 0x0000000f0d147892 */ /* 0x000fe4000f8ec0ff */
[----:B------:R-:W-:Y:S02]  /*0140*/  ULOP3.LUT UR8, UR13, 0x7ffffff0, URZ, 0xc0, !UPT ;  /* 0x7ffffff00d087892 */ /* 0x000fe4000f8ec0ff */
[----:B------:R-:W-:Y:S01]  /*0150*/  ULOP3.LUT UR19, UR13, 0x7ffffffc, URZ, 0xc0, !UPT ;  /* 0x7ffffffc0d137892 */ /* 0x000fe2000f8ec0ff */
[----:B---3--:R-:W-:Y:S01]  /*0160*/  FMUL R25, RZ, UR6 ;  /* 0x00000006ff197c20 */ /* 0x008fe20008400000 */
[----:B-1----:R-:W-:Y:S02]  /*0170*/  UIMAD UR13, UR13, UR7, URZ ;  /* 0x000000070d0d72a4 */ /* 0x002fe4000f8e02ff */
[----:B0-----:R-:W-:-:S02]  /*0180*/  ULEA UR4, UR5, UR4, 0x18 ;  /* 0x0000000405047291 */ /* 0x001fc4000f8ec0ff */
[----:B------:R-:W-:Y:S02]  /*0190*/  ULOP3.LUT UR26, UR7, 0x7, URZ, 0xc0, !UPT ;  /* 0x00000007071a7892 */ /* 0x000fe4000f8ec0ff */
[----:B------:R-:W-:Y:S02]  /*01a0*/  ULEA UR11, UR13, UR4, 0x2 ;  /* 0x000000040d0b7291 */ /* 0x000fe4000f8e10ff */
[----:B------:R-:W-:Y:S02]  /*01b0*/  ULOP3.LUT UR25, UR7, 0x3, URZ, 0xc0, !UPT ;  /* 0x0000000307197892 */ /* 0x000fe4000f8ec0ff */
[----:B------:R-:W-:Y:S01]  /*01c0*/  ULEA UR29, UR13, UR11, 0x2 ;  /* 0x0000000b0d1d7291 */ /* 0x000fe2000f8e10ff */
[----:B------:R-:W0:Y:S01]  /*01d0*/  LDCU.64 UR16, c[0x0][0x358] ;  /* 0x00006b00ff1077ac */ /* 0x000e220008000a00 */
[----:B------:R-:W-:Y:S02]  /*01e0*/  ULOP3.LUT UR24, UR7, 0x7ffffffc, URZ, 0xc0, !UPT ;  /* 0x7ffffffc07187892 */ /* 0x000fe4000f8ec0ff */
[----:B------:R-:W-:-:S02]  /*01f0*/  ULOP3.LUT UR10, UR7, 0x7ffffff8, URZ, 0xc0, !UPT ;  /* 0x7ffffff8070a7892 */ /* 0x000fc4000f8ec0ff */
[----:B------:R-:W-:Y:S02]  /*0200*/  ULOP3.LUT UR12, UR7, 0x1, URZ, 0xc0, !UPT ;  /* 0x00000001070c7892 */ /* 0x000fe4000f8ec0ff */
[----:B------:R-:W-:Y:S02]  /*0210*/  UIADD3 UR28, UPT, UPT, UR26, -0x1, URZ ;  /* 0xffffffff1a1c7890 */ /* 0x000fe4000fffe0ff */
[----:B------:R-:W-:Y:S02]  /*0220*/  UIADD3 UR27, UPT, UPT, UR25, -0x1, URZ ;  /* 0xffffffff191b7890 */ /* 0x000fe4000fffe0ff */
[----:B------:R-:W-:Y:S01]  /*0230*/  ULEA UR13, UR13, UR29, 0x2 ;  /* 0x0000001d0d0d7291 */ /* 0x000fe2000f8e10ff */
[----:B--2---:R-:W-:-:S11]  /*0240*/  UMOV UR4, URZ ;  /* 0x000000ff00047c82 */ /* 0x004fd60008000000 */
.L_x_62:
[----:B-1----:R-:W1:Y:S02]  /*0250*/  LDCU UR5, c[0x0][0x39c] ;  /* 0x00007380ff0577ac */ /* 0x002e640008000800 */
[----:B-1----:R-:W-:-:S04]  /*0260*/  UISETP.GE.AND UP0, UPT, UR5, 0x1, UPT ;  /* 0x000000010500788c */ /* 0x002fc8000bf06270 */
[----:B------:R-:W-:-:S05]  /*0270*/  UP2UR UR30, UPR, URZ, 0x1 ;  /* 0x00000001ff1e7883 */ /* 0x000fca0008000000 */
[----:B--2345:R-:W-:Y:S07]  /*0280*/  BRA.U !UP0, `(.L_x_0) ;  /* 0x0000000d08e07547 */ /* 0x03cfee000b800000 */
[----:B------:R-:W1:Y:S01]  /*0290*/  LDCU UR14, c[0x0][0x39c] ;  /* 0x00007380ff0e77ac */ /* 0x000e620008000800 */
[----:B------:R-:W2:Y:S01]  /*02a0*/  LDC R3, c[0x0][0x3a8] ;  /* 0x0000ea00ff037b82 */ /* 0x000ea20000000800 */
[----:B------:R-:W-:Y:S02]  /*02b0*/  UISETP.GE.U32.AND UP0, UPT, UR23, 0x7, UPT ;  /* 0x000000071700788c */ /* 0x000fe4000bf06070 */
[----:B-1----:R-:W-:-:S06]  /*02c0*/  UIMAD UR6, UR9, UR14, URZ ;  /* 0x0000000e090672a4 */ /* 0x002fcc000f8e02ff */
[----:B------:R-:W-:Y:S01]  /*02d0*/  MOV R5, UR6 ;  /* 0x0000000600057c02 */ /* 0x000fe20008000f00 */
[----:B--2---:R-:W-:-:S04]  /*02e0*/  IMAD R2, R3, UR4, R0 ;  /* 0x0000000403027c24 */ /* 0x004fc8000f8e0200 */
[----:B------:R-:W-:Y:S01]  /*02f0*/  IMAD R3, R2, UR5, R5 ;  /* 0x0000000502037c24 */ /* 0x000fe2000f8e0205 */
[----:B------:R-:W-:Y:S01]  /*0300*/  UMOV UR5, URZ ;  /* 0x000000ff00057c82 */ /* 0x000fe20008000000 */
[----:B------:R-:W-:Y:S05]  /*0310*/  BRA.U !UP0, `(.L_x_1) ;  /* 0x0000000508e87547 */ /* 0x000fea000b800000 */
[----:B------:R-:W1:Y:S01]  /*0320*/  S2R R6, SR_CgaCtaId ;  /* 0x0000000000067919 */ /* 0x000e620000008800 */
[----:B------:R-:W2:Y:S01]  /*0330*/  LDC R4, c[0x0][0x3a8] ;  /* 0x0000ea00ff047b82 */ /* 0x000ea20000000800 */
[----:B------:R-:W3:Y:S01]  /*0340*/  LDCU UR6, c[0x0][0x398] ;  /* 0x00007300ff0677ac */ /* 0x000ee20008000800 */
[----:B------:R-:W-:Y:S01]  /*0350*/  MOV R5, 0x400 ;  /* 0x0000040000057802 */ /* 0x000fe20000000f00 */
[----:B------:R-:W-:Y:S02]  /*0360*/  IMAD.SHL.U32 R7, R0, 0x4, RZ ;  /* 0x0000000400077824 */ /* 0x000fe400078e00ff */
[----:B------:R-:W-:Y:S01]  /*0370*/  IMAD.WIDE R22, R3, 0x4, RZ ;  /* 0x0000000403167825 */ /* 0x000fe200078e02ff */
[----:B------:R-:W-:Y:S01]  /*0380*/  ULOP3.LUT UR5, UR14, 0x7ffffff8, URZ, 0xc0, !UPT ;  /* 0x7ffffff80e057892 */ /* 0x000fe2000f8ec0ff */
[----:B------:R-:W4:Y:S01]  /*0390*/  LDCU UR7, c[0x0][0x398] ;  /* 0x00007300ff0777ac */ /* 0x000f220008000800 */
[----:B---3--:R-:W-:Y:S02]  /*03a0*/  ISETP.GE.AND P0, PT, R2, UR6, PT ;  /* 0x0000000602007c0c */ /* 0x008fe4000bf06270 */
[----:B------:R-:W-:Y:S01]  /*03b0*/  UIADD3 UR6, UPT, UPT, -UR5, URZ, URZ ;  /* 0x000000ff05067290 */ /* 0x000fe2000fffe1ff */
[----:B-1----:R-:W-:-:S02]  /*03c0*/  LEA R5, R6, R5, 0x18 ;  /* 0x0000000506057211 */ /* 0x002fc400078ec0ff */
[C---:B--2---:R-:W-:Y:S01]  /*03d0*/  LEA R6, R4.reuse, R7, 0x3 ;  /* 0x0000000704067211 */ /* 0x044fe200078e18ff */
[----:B------:R-:W-:-:S04]  /*03e0*/  IMAD R4, R4, 0x4, R7 ;  /* 0x0000000404047824 */ /* 0x000fc800078e0207 */
[--C-:B------:R-:W-:Y:S01]  /*03f0*/  IMAD R7, R6, UR14, R5.reuse ;  /* 0x0000000e06077c24 */ /* 0x100fe2000f8e0205 */
[----:B------:R-:W-:Y:S01]  /*0400*/  MOV R6, R23 ;  /* 0x0000001700067202 */ /* 0x000fe20000000f00 */
[----:B------:R-:W-:Y:S02]  /*0410*/  IMAD R5, R4, UR14, R5 ;  /* 0x0000000e04057c24 */ /* 0x000fe4000f8e0205 */
[----:B------:R-:W-:Y:S01]  /*0420*/  IMAD.MOV.U32 R4, RZ, RZ, R3 ;  /* 0x000000ffff047224 */ /* 0x000fe200078e0003 */
[----:B------:R-:W-:Y:S01]  /*0430*/  IADD3 R7, PT, PT, R7, 0x10, RZ ;  /* 0x0000001007077810 */ /* 0x000fe20007ffe0ff */
[----:B----4-:R-:W-:-:S07]  /*0440*/  VIADD R5, R5, 0x10 ;  /* 0x0000001005057836 */ /* 0x010fce0000000000 */
.L_x_2:
[----:B------:R-:W-:Y:S01]  /*0450*/  ISETP.GE.AND P1, PT, R2, UR7, PT ;  /* 0x0000000702007c0c */ /* 0x000fe2000bf26270 */
[----:B------:R-:W1:Y:S08]  /*0460*/  @!P0 LDC.64 R18, c[0x0][0x388] ;  /* 0x0000e200ff128b82 */ /* 0x000e700000000a00 */
[----:B------:R-:W2:Y:S08]  /*0470*/  @!P0 LDC.64 R20, c[0x0][0x390] ;  /* 0x0000e400ff148b82 */ /* 0x000eb00000000a00 */
[----:B------:R-:W3:Y:S08]  /*0480*/  @!P1 LDC.64 R8, c[0x0][0x388] ;  /* 0x0000e200ff089b82 */ /* 0x000ef00000000a00 */
[----:B------:R-:W4:Y:S01]  /*0490*/  @!P1 LDC.64 R10, c[0x0][0x390] ;  /* 0x0000e400ff0a9b82 */ /* 0x000f220000000a00 */
[----:B-1----:R-:W-:-:S05]  /*04a0*/  @!P0 IMAD.WIDE R18, R4, 0x4, R18 ;  /* 0x0000000404128825 */ /* 0x002fca00078e0212 */
[----:B0-----:R0:W5:Y:S02]  /*04b0*/  @!P0 LDG.E.CONSTANT R23, desc[UR16][R18.64] ;  /* 0x0000001012178981 */ /* 0x001164000c1e9900 */
[----:B------:R-:W1:Y:S01]  /*04c0*/  @!P1 LDC.64 R14, c[0x0][0x390] ;  /* 0x0000e400ff0e9b82 */ /* 0x000e620000000a00 */
[----:B--2---:R-:W-:-:S05]  /*04d0*/  @!P0 IMAD.WIDE R20, R4, 0x4, R20 ;  /* 0x0000000404148825 */ /* 0x004fca00078e0214 */
[----:B------:R2:W5:Y:S02]  /*04e0*/  @!P0 LDG.E.CONSTANT R24, desc[UR16][R20.64] ;  /* 0x0000001014188981 */ /* 0x000564000c1e9900 */
[----:B------:R-:W2:Y:S01]  /*04f0*/  @!P1 LDC.64 R12, c[0x0][0x388] ;  /* 0x0000e200ff0c9b82 */ /* 0x000ea20000000a00 */
[----:B---3--:R-:W-:-:S07]  /*0500*/  @!P1 IADD3 R26, P2, PT, R22, R8, RZ ;  /* 0x00000008161a9210 */ /* 0x008fce0007f5e0ff */
[----:B0-----:R-:W0:Y:S08]  /*0510*/  @!P1 LDC.64 R18, c[0x0][0x390] ;  /* 0x0000e400ff129b82 */ /* 0x001e300000000a00 */
[----:B------:R-:W3:Y:S01]  /*0520*/  @!P1 LDC.64 R16, c[0x0][0x388] ;  /* 0x0000e200ff109b82 */ /* 0x000ee20000000a00 */
[----:B------:R-:W-:Y:S02]  /*0530*/  @!P1 IADD3.X R27, PT, PT, R6, R9, RZ, P2, !PT ;  /* 0x00000009061b9210 */ /* 0x000fe400017fe4ff */
[----:B----4-:R-:W-:-:S03]  /*0540*/  @!P1 IADD3 R10, P2, PT, R22, R10, RZ ;  /* 0x0000000a160a9210 */ /* 0x010fc60007f5e0ff */
[----:B------:R-:W4:Y:S02]  /*0550*/  @!P1 LDG.E.CONSTANT R26, desc[UR16][R26.64+0x4] ;  /* 0x000004101a1a9981 */ /* 0x000f24000c1e9900 */
[----:B------:R-:W-:Y:S01]  /*0560*/  @!P1 IMAD.X R11, R6, 0x1, R11, P2 ;  /* 0x00000001060b9824 */ /* 0x000fe200010e060b */
[C---:B-1----:R-:W-:Y:S01]  /*0570*/  @!P1 IADD3 R14, P2, PT, R22.reuse, R14, RZ ;  /* 0x0000000e160e9210 */ /* 0x042fe20007f5e0ff */
[----:B--2---:R-:W1:Y:S01]  /*0580*/  @!P1 LDC.64 R20, c[0x0][0x388] ;  /* 0x0000e200ff149b82 */ /* 0x004e620000000a00 */
[----:B------:R-:W-:-:S03]  /*0590*/  @!P1 IADD3 R28, P3, PT, R22, R12, RZ ;  /* 0x0000000c161c9210 */ /* 0x000fc60007f7e0ff */
[C---:B------:R-:W-:Y:S01]  /*05a0*/  @!P1 IMAD.X R15, R6.reuse, 0x1, R15, P2 ;  /* 0x00000001060f9824 */ /* 0x040fe200010e060f */
[----:B------:R0:W2:Y:S01]  /*05b0*/  @!P1 LDG.E.CONSTANT R27, desc[UR16][R10.64+0x4] ;  /* 0x000004100a1b9981 */ /* 0x0000a2000c1e9900 */
[----:B------:R-:W-:Y:S02]  /*05c0*/  @!P1 IADD3.X R29, PT, PT, R6, R13, RZ, P3, !PT ;  /* 0x0000000d061d9210 */ /* 0x000fe40001ffe4ff */
[----:B------:R-:W1:Y:S03]  /*05d0*/  @!P1 LDC.64 R8, c[0x0][0x390] ;  /* 0x0000e400ff089b82 */ /* 0x000e660000000a00 */
[----:B------:R-:W2:Y:S01]  /*05e0*/  @!P1 LDG.E.CONSTANT R28, desc[UR16][R28.64+0x8] ;  /* 0x000008101c1c9981 */ /* 0x000ea2000c1e9900 */
[C---:B0-----:R-:W-:Y:S02]  /*05f0*/  @!P1 IADD3 R10, P2, PT, R22.reuse, R18, RZ ;  /* 0x00000012160a9210 */ /* 0x041fe40007f5e0ff */
[----:B---3--:R-:W-:-:S02]  /*0600*/  @!P1 IADD3 R12, P3, PT, R22, R16, RZ ;  /* 0x00000010160c9210 */ /* 0x008fc40007f7e0ff */
[----:B------:R0:W3:Y:S01]  /*0610*/  @!P1 LDG.E.CONSTANT R16, desc[UR16][R14.64+0x8] ;  /* 0x000008100e109981 */ /* 0x0000e2000c1e9900 */
[C---:B------:R-:W-:Y:S01]  /*0620*/  @!P1 IMAD.X R11, R6.reuse, 0x1, R19, P2 ;  /* 0x00000001060b9824 */ /* 0x040fe200010e0613 */
[----:B------:R-:W-:-:S04]  /*0630*/  @!P1 IADD3.X R13, PT, PT, R6, R17, RZ, P3, !PT ;  /* 0x00000011060d9210 */ /* 0x000fc80001ffe4ff */
[----:B------:R1:W3:Y:S04]  /*0640*/  @!P1 LDG.E.CONSTANT R18, desc[UR16][R10.64+0xc] ;  /* 0x00000c100a129981 */ /* 0x0002e8000c1e9900 */
[----:B------:R1:W3:Y:S01]  /*0650*/  @!P1 LDG.E.CONSTANT R19, desc[UR16][R12.64+0xc] ;  /* 0x00000c100c139981 */ /* 0x0002e2000c1e9900 */
[----:B0-----:R-:W0:Y:S08]  /*0660*/  @!P1 LDC.64 R14, c[0x0][0x388] ;  /* 0x0000e200ff0e9b82 */ /* 0x001e300000000a00 */
[----:B-1----:R-:W1:Y:S01]  /*0670*/  @!P1 LDC.64 R10, c[0x0][0x388] ;  /* 0x0000e200ff0a9b82 */ /* 0x002e620000000a00 */
[----:B------:R-:W-:-:S07]  /*0680*/  @!P1 IADD3 R20, P3, PT, R22, R20, RZ ;  /* 0x0000001416149210 */ /* 0x000fce0007f7e0ff */
[----:B------:R-:W0:Y:S01]  /*0690*/  @!P1 LDC.64 R12, c[0x0][0x390] ;  /* 0x0000e400ff0c9b82 */ /* 0x000e220000000a00 */
[----:B------:R-:W-:-:S05]  /*06a0*/  @!P1 IADD3.X R21, PT, PT, R6, R21, RZ, P3, !PT ;  /* 0x0000001506159210 */ /* 0x000fca0001ffe4ff */
[----:B------:R1:W3:Y:S02]  /*06b0*/  @!P1 LDG.E.CONSTANT R17, desc[UR16][R20.64+0x10] ;  /* 0x0000101014119981 */ /* 0x0002e4000c1e9900 */
[----:B-1----:R-:W-:-:S05]  /*06c0*/  @!P1 IADD3 R20, P2, PT, R22, R8, RZ ;  /* 0x0000000816149210 */ /* 0x002fca0007f5e0ff */
[----:B------:R-:W-:Y:S01]  /*06d0*/  @!P1 IMAD.X R21, R6, 0x1, R9, P2 ;  /* 0x0000000106159824 */ /* 0x000fe200010e0609 */
[C---:B------:R-:W-:Y:S02]  /*06e0*/  @!P1 IADD3 R10, P2, PT, R22.reuse, R10, RZ ;  /* 0x0000000a160a9210 */ /* 0x040fe40007f5e0ff */
[----:B0-----:R-:W-:Y:S02]  /*06f0*/  @!P1 IADD3 R12, P3, PT, R22, R12, RZ ;  /* 0x0000000c160c9210 */ /* 0x001fe40007f7e0ff */
[----:B------:R-:W-:Y:S01]  /*0700*/  @!P1 IADD3.X R11, PT, PT, R6, R11, RZ, P2, !PT ;  /* 0x0000000b060b9210 */ /* 0x000fe200017fe4ff */
[----:B------:R-:W3:Y:S01]  /*0710*/  @!P1 LDG.E.CONSTANT R20, desc[UR16][R20.64+0x10] ;  /* 0x0000101014149981 */ /* 0x000ee2000c1e9900 */
[----:B------:R-:W-:Y:S01]  /*0720*/  @!P1 IADD3 R8, P2, PT, R22, R14, RZ ;  /* 0x0000000e16089210 */ /* 0x000fe20007f5e0ff */
[C---:B------:R-:W-:Y:S02]  /*0730*/  @!P1 IMAD.X R13, R6.reuse, 0x1, R13, P3 ;  /* 0x00000001060d9824 */ /* 0x040fe400018e060d */
[----:B------:R0:W3:Y:S01]  /*0740*/  @!P1 LDG.E.CONSTANT R14, desc[UR16][R10.64+0x14] ;  /* 0x000014100a0e9981 */ /* 0x0000e2000c1e9900 */
[----:B------:R-:W-:-:S03]  /*0750*/  @!P1 IADD3.X R9, PT, PT, R6, R15, RZ, P2, !PT ;  /* 0x0000000f06099210 */ /* 0x000fc600017fe4ff */
[----:B------:R-:W3:Y:S01]  /*0760*/  @!P1 LDG.E.CONSTANT R13, desc[UR16][R12.64+0x14] ;  /* 0x000014100c0d9981 */ /* 0x000ee2000c1e9900 */
[----:B0-----:R-:W0:Y:S03]  /*0770*/  @!P1 LDC.64 R10, c[0x0][0x388] ;  /* 0x0000e200ff0a9b82 */ /* 0x001e260000000a00 */
[----:B------:R1:W3:Y:S05]  /*0780*/  @!P1 LDG.E.CONSTANT R12, desc[UR16][R8.64+0x18] ;  /* 0x00001810080c9981 */ /* 0x0002ea000c1e9900 */
[----:B-1----:R-:W1:Y:S02]  /*0790*/  @!P1 LDC.64 R8, c[0x0][0x390] ;  /* 0x0000e400ff089b82 */ /* 0x002e640000000a00 */
[----:B-1----:R-:W-:-:S05]  /*07a0*/  @!P1 IADD3 R8, P2, PT, R22, R8, RZ ;  /* 0x0000000816089210 */ /* 0x002fca0007f5e0ff */
[----:B------:R-:W-:-:S05]  /*07b0*/  @!P1 IMAD.X R9, R6, 0x1, R9, P2 ;  /* 0x0000000106099824 */ /* 0x000fca00010e0609 */
[----:B------:R1:W3:Y:S02]  /*07c0*/  @!P1 LDG.E.CONSTANT R15, desc[UR16][R8.64+0x18] ;  /* 0x00001810080f9981 */ /* 0x0002e4000c1e9900 */
[----:B-1----:R-:W1:Y:S01]  /*07d0*/  @!P1 LDC.64 R8, c[0x0][0x390] ;  /* 0x0000e400ff089b82 */ /* 0x002e620000000a00 */
[----:B0-----:R-:W-:-:S04]  /*07e0*/  @!P1 IADD3 R10, P3, PT, R22, R10, RZ ;  /* 0x0000000a160a9210 */ /* 0x001fc80007f7e0ff */
[----:B------:R-:W-:-:S05]  /*07f0*/  @!P1 IADD3.X R11, PT, PT, R6, R11, RZ, P3, !PT ;  /* 0x0000000b060b9210 */ /* 0x000fca0001ffe4ff */
[----:B------:R-:W3:Y:S01]  /*0800*/  @!P1 LDG.E.CONSTANT R21, desc[UR16][R10.64+0x1c] ;  /* 0x00001c100a159981 */ /* 0x000ee2000c1e9900 */
[----:B-1----:R-:W-:-:S05]  /*0810*/  @!P1 IADD3 R8, P2, PT, R22, R8, RZ ;  /* 0x0000000816089210 */ /* 0x002fca0007f5e0ff */
[----:B------:R-:W-:-:S05]  /*0820*/  @!P1 IMAD.X R9, R6, 0x1, R9, P2 ;  /* 0x0000000106099824 */ /* 0x000fca00010e0609 */
[----:B------:R-:W3:Y:S01]  /*0830*/  @!P1 LDG.E.CONSTANT R29, desc[UR16][R8.64+0x1c] ;  /* 0x00001c10081d9981 */ /* 0x000ee2000c1e9900 */
[----:B------:R-:W-:-:S04]  /*0840*/  UIADD3 UR6, UPT, UPT, UR6, 0x8, URZ ;  /* 0x0000000806067890 */ /* 0x000fc8000fffe0ff */
[----:B------:R-:W-:Y:S01]  /*0850*/  UISETP.NE.AND UP0, UPT, UR6, URZ, UPT ;  /* 0x000000ff0600728c */ /* 0x000fe2000bf05270 */
[----:B------:R-:W-:Y:S01]  /*0860*/  IADD3 R4, PT, PT, R4, 0x8, RZ ;  /* 0x0000000804047810 */ /* 0x000fe20007ffe0ff */
[----:B-----5:R-:W-:Y:S04]  /*0870*/  @!P0 STS [R5+-0x10], R23 ;  /* 0xfffff01705008388 */ /* 0x020fe80000000800 */
[----:B------:R-:W-:Y:S04]  /*0880*/  @!P0 STS [R7+-0x10], R24 ;  /* 0xfffff01807008388 */ /* 0x000fe80000000800 */
[----:B------:R-:W-:Y:S04]  /*0890*/  @P0 STS [R5+-0x10], RZ ;  /* 0xfffff0ff05000388 */ /* 0x000fe80000000800 */
[----:B------:R-:W-:Y:S04]  /*08a0*/  @P0 STS [R7+-0x10], RZ ;  /* 0xfffff0ff07000388 */ /* 0x000fe80000000800 */
[----:B------:R-:W-:Y:S04]  /*08b0*/  @P1 STS [R5+-0xc], RZ ;  /* 0xfffff4ff05001388 */ /* 0x000fe80000000800 */
[----:B------:R-:W-:Y:S04]  /*08c0*/  @P1 STS [R7+-0xc], RZ ;  /* 0xfffff4ff07001388 */ /* 0x000fe80000000800 */
[----:B----4-:R-:W-:Y:S04]  /*08d0*/  @!P1 STS [R5+-0xc], R26 ;  /* 0xfffff41a05009388 */ /* 0x010fe80000000800 */
[----:B--2---:R-:W-:Y:S04]  /*08e0*/  @!P1 STS [R7+-0xc], R27 ;  /* 0xfffff41b07009388 */ /* 0x004fe80000000800 */
[----:B------:R-:W-:Y:S04]  /*08f0*/  @P1 STS [R5+-0x8], RZ ;  /* 0xfffff8ff05001388 */ /* 0x000fe80000000800 */
[----:B------:R-:W-:Y:S04]  /*0900*/  @P1 STS [R7+-0x8], RZ ;  /* 0xfffff8ff07001388 */ /* 0x000fe80000000800 */
[----:B------:R-:W-:Y:S04]  /*0910*/  @!P1 STS [R5+-0x8], R28 ;  /* 0xfffff81c05009388 */ /* 0x000fe80000000800 */
[----:B---3--:R-:W-:Y:S04]  /*0920*/  @!P1 STS [R7+-0x8], R16 ;  /* 0xfffff81007009388 */ /* 0x008fe80000000800 */
[----:B------:R-:W-:Y:S04]  /*0930*/  @P1 STS [R5+-0x4], RZ ;  /* 0xfffffcff05001388 */ /* 0x000fe80000000800 */
[----:B------:R-:W-:Y:S04]  /*0940*/  @P1 STS [R7+-0x4], RZ ;  /* 0xfffffcff07001388 */ /* 0x000fe80000000800 */
[----:B------:R-:W-:Y:S04]  /*0950*/  @!P1 STS [R5+-0x4], R19 ;  /* 0xfffffc1305009388 */ /* 0x000fe80000000800 */
[----:B------:R-:W-:Y:S04]  /*0960*/  @!P1 STS [R7+-0x4], R18 ;  /* 0xfffffc1207009388 */ /* 0x000fe80000000800 */
[----:B------:R-:W-:Y:S04]  /*0970*/  @P1 STS [R5], RZ ;  /* 0x000000ff05001388 */ /* 0x000fe80000000800 */
[----:B------:R-:W-:Y:S04]  /*0980*/  @P1 STS [R7], RZ ;  /* 0x000000ff07001388 */ /* 0x000fe80000000800 */
[----:B------:R-:W-:Y:S04]  /*0990*/  @!P1 STS [R5], R17 ;  /* 0x0000001105009388 */ /* 0x000fe80000000800 */
[----:B------:R-:W-:Y:S04]  /*09a0*/  @!P1 STS [R7], R20 ;  /* 0x0000001407009388 */ /* 0x000fe80000000800 */
[----:B------:R-:W-:Y:S04]  /*09b0*/  @P1 STS [R5+0x4], RZ ;  /* 0x000004ff05001388 */ /* 0x000fe80000000800 */
[----:B------:R-:W-:Y:S04]  /*09c0*/  @P1 STS [R7+0x4], RZ ;  /* 0x000004ff07001388 */ /* 0x000fe80000000800 */
[----:B------:R-:W-:Y:S04]  /*09d0*/  @!P1 STS [R5+0x4], R14 ;  /* 0x0000040e05009388 */ /* 0x000fe80000000800 */
[----:B------:R-:W-:Y:S04]  /*09e0*/  @!P1 STS [R7+0x4], R13 ;  /* 0x0000040d07009388 */ /* 0x000fe80000000800 */
[----:B------:R-:W-:Y:S04]  /*09f0*/  @P1 STS [R5+0x8], RZ ;  /* 0x000008ff05001388 */ /* 0x000fe80000000800 */
[----:B------:R-:W-:Y:S04]  /*0a00*/  @P1 STS [R7+0x8], RZ ;  /* 0x000008ff07001388 */ /* 0x000fe80000000800 */
[----:B------:R-:W-:Y:S04]  /*0a10*/  @!P1 STS [R5+0x8], R12 ;  /* 0x0000080c05009388 */ /* 0x000fe80000000800 */
[----:B------:R-:W-:Y:S04]  /*0a20*/  @!P1 STS [R7+0x8], R15 ;  /* 0x0000080f07009388 */ /* 0x000fe80000000800 */
[----:B------:R-:W-:Y:S04]  /*0a30*/  @P1 STS [R5+0xc], RZ ;  /* 0x00000cff05001388 */ /* 0x000fe80000000800 */
[----:B------:R-:W-:Y:S04]  /*0a40*/  @P1 STS [R7+0xc], RZ ;  /* 0x00000cff07001388 */ /* 0x000fe80000000800 */
[----:B------:R0:W-:Y:S02]  /*0a50*/  @!P1 STS [R5+0xc], R21 ;  /* 0x00000c1505009388 */ /* 0x0001e40000000800 */
[----:B0-----:R-:W-:-:S02]  /*0a60*/  IADD3 R5, PT, PT, R5, 0x20, RZ ;  /* 0x0000002005057810 */ /* 0x001fc40007ffe0ff */
[----:B------:R0:W-:Y:S01]  /*0a70*/  @!P1 STS [R7+0xc], R29 ;  /* 0x00000c1d07009388 */ /* 0x0001e20000000800 */
[----:B------:R-:W-:-:S05]  /*0a80*/  IADD3 R22, P1, PT, R22, 0x20, RZ ;  /* 0x0000002016167810 */ /* 0x000fca0007f3e0ff */
[----:B------:R-:W-:Y:S02]  /*0a90*/  IMAD.X R6, RZ, RZ, R6, P1 ;  /* 0x000000ffff067224 */ /* 0x000fe400008e0606 */
[----:B0-----:R-:W-:Y:S01]  /*0aa0*/  VIADD R7, R7, 0x20 ;  /* 0x0000002007077836 */ /* 0x001fe20000000000 */
[----:B------:R-:W-:Y:S06]  /*0ab0*/  BRA.U UP0, `(.L_x_2) ;  /* 0xfffffff900647547 */ /* 0x000fec000b83ffff */
.L_x_1:
[----:B------:R-:W-:-:S09]  /*0ac0*/  UISETP.NE.AND UP0, UPT, UR22, URZ, UPT ;  /* 0x000000ff1600728c */ /* 0x000fd2000bf05270 */
[----:B------:R-:W-:Y:S05]  /*0ad0*/  BRA.U !UP0, `(.L_x_0) ;  /* 0x0000000508cc7547 */ /* 0x000fea000b800000 */
[----:B------:R-:W-:Y:S02]  /*0ae0*/  UIADD3 UR6, UPT, UPT, UR22, -0x1, URZ ;  /* 0xffffffff16067890 */ /* 0x000fe4000fffe0ff */
[----:B------:R-:W-:Y:S02]  /*0af0*/  UISETP.NE.AND UP1, UPT, UR21, URZ, UPT ;  /* 0x000000ff1500728c */ /* 0x000fe4000bf25270 */
[----:B------:R-:W-:-:S09]  /*0b00*/  UISETP.GE.U32.AND UP0, UPT, UR6, 0x3, UPT ;  /* 0x000000030600788c */ /* 0x000fd2000bf06070 */
[----:B------:R-:W-:Y:S05]  /*0b10*/  BRA.U !UP0, `(.L_x_3) ;  /* 0x0000000108b87547 */ /* 0x000fea000b800000 */
[----:B------:R-:W1:Y:S01]  /*0b20*/  LDCU UR6, c[0x0][0x398] ;  /* 0x00007300ff0677ac */ /* 0x000e620008000800 */
[C---:B------:R-:W-:Y:S01]  /*0b30*/  IADD3 R7, P0, PT, R3.reuse, UR5, RZ ;  /* 0x0000000503077c10 */ /* 0x040fe2000ff1e0ff */
[----:B------:R-:W2:Y:S01]  /*0b40*/  LDC R21, c[0x0][0x39c] ;  /* 0x0000e700ff157b82 */ /* 0x000ea20000000800 */
[----:B------:R-:W3:Y:S02]  /*0b50*/  LDCU.64 UR14, c[0x0][0x388] ;  /* 0x00007100ff0e77ac */ /* 0x000ee40008000a00 */
[----:B------:R-:W-:Y:S02]  /*0b60*/  LEA.HI.X.SX32 R4, R3, RZ, 0x1, P0 ;  /* 0x000000ff03047211 */ /* 0x000fe400000f0eff */
[C---:B------:R-:W-:Y:S02]  /*0b70*/  SHF.L.U32 R6, R7.reuse, 0x2, RZ ;  /* 0x0000000207067819 */ /* 0x040fe400000006ff */
[----:B------:R-:W-:Y:S02]  /*0b80*/  SHF.L.U64.HI R7, R7, 0x2, R4 ;  /* 0x0000000207077819 */ /* 0x000fe40000010204 */
[----:B-1----:R-:W-:Y:S01]  /*0b90*/  ISETP.GE.AND P2, PT, R2, UR6, PT ;  /* 0x0000000602007c0c */ /* 0x002fe2000bf46270 */
[----:B------:R-:W1:-:S12]  /*0ba0*/  LDCU.64 UR6, c[0x0][0x390] ;  /* 0x00007200ff0677ac */ /* 0x000e580008000a00 */
[----:B------:R-:W4:Y:S01]  /*0bb0*/  @!P2 LDC.64 R8, c[0x0][0x388] ;  /* 0x0000e200ff08ab82 */ /* 0x000f220000000a00 */
[----:B------:R-:W-:Y:S01]  /*0bc0*/  @!P2 VIADD R5, R3, UR5 ;  /* 0x000000050305ac36 */ /* 0x000fe20008000000 */
[----:B-1----:R-:W-:-:S06]  /*0bd0*/  IADD3 R4, P0, PT, R6, UR6, RZ ;  /* 0x0000000606047c10 */ /* 0x002fcc000ff1e0ff */
[----:B------:R-:W1:Y:S01]  /*0be0*/  @!P2 LDC.64 R10, c[0x0][0x390] ;  /* 0x0000e400ff0aab82 */ /* 0x000e620000000a00 */
[----:B---3--:R-:W-:Y:S01]  /*0bf0*/  IADD3 R6, P1, PT, R6, UR14, RZ ;  /* 0x0000000e06067c10 */ /* 0x008fe2000ff3e0ff */
[----:B----4-:R-:W-:-:S05]  /*0c00*/  @!P2 IMAD.WIDE R8, R5, 0x4, R8 ;  /* 0x000000040508a825 */ /* 0x010fca00078e0208 */
[----:B0-----:R0:W3:Y:S01]  /*0c10*/  @!P2 LDG.E.CONSTANT R13, desc[UR16][R8.64] ;  /* 0x00000010080da981 */ /* 0x0010e2000c1e9900 */
[----:B-1----:R-:W-:Y:S01]  /*0c20*/  @!P2 IMAD.WIDE R10, R5, 0x4, R10 ;  /* 0x00000004050aa825 */ /* 0x002fe200078e020a */
[C---:B------:R-:W-:Y:S02]  /*0c30*/  IADD3.X R5, PT, PT, R7.reuse, UR7, RZ, P0, !PT ;  /* 0x0000000707057c10 */ /* 0x040fe400087fe4ff */
[----:B------:R-:W-:-:S03]  /*0c40*/  IADD3.X R7, PT, PT, R7, UR15, RZ, P1, !PT ;  /* 0x0000000f07077c10 */ /* 0x000fc60008ffe4ff */
[----:B------:R-:W4:Y:S04]  /*0c50*/  @!P2 LDG.E.CONSTANT R10, desc[UR16][R10.64] ;  /* 0x000000100a0aa981 */ /* 0x000f28000c1e9900 */
[----:B------:R-:W5:Y:S04]  /*0c60*/  @!P2 LDG.E.CONSTANT R15, desc[UR16][R6.64+0x4] ;  /* 0x00000410060fa981 */ /* 0x000f68000c1e9900 */
[----:B------:R-:W5:Y:S04]  /*0c70*/  @!P2 LDG.E.CONSTANT R14, desc[UR16][R4.64+0x4] ;  /* 0x00000410040ea981 */ /* 0x000f68000c1e9900 */
[----:B------:R-:W5:Y:S04]  /*0c80*/  @!P2 LDG.E.CONSTANT R17, desc[UR16][R6.64+0x8] ;  /* 0x000008100611a981 */ /* 0x000f68000c1e9900 */
[----:B------:R-:W5:Y:S04]  /*0c90*/  @!P2 LDG.E.CONSTANT R16, desc[UR16][R4.64+0x8] ;  /* 0x000008100410a981 */ /* 0x000f68000c1e9900 */
[----:B------:R-:W5:Y:S04]  /*0ca0*/  @!P2 LDG.E.CONSTANT R19, desc[UR16][R6.64+0xc] ;  /* 0x00000c100613a981 */ /* 0x000f68000c1e9900 */
[----:B------:R-:W5:Y:S01]  /*0cb0*/  @!P2 LDG.E.CONSTANT R18, desc[UR16][R4.64+0xc] ;  /* 0x00000c100412a981 */ /* 0x000f62000c1e9900 */
[----:B--2---:R-:W-:-:S05]  /*0cc0*/  IMAD R12, R0, R21, UR5 ;  /* 0x00000005000c7e24 */ /* 0x004fca000f8e0215 */
[C---:B0-----:R-:W-:Y:S02]  /*0cd0*/  LEA R8, R12.reuse, UR11, 0x2 ;  /* 0x0000000b0c087c11 */ /* 0x041fe4000f8e10ff */
[----:B------:R-:W-:-:S03]  /*0ce0*/  LEA R9, R12, UR29, 0x2 ;  /* 0x0000001d0c097c11 */ /* 0x000fc6000f8e10ff */
[----:B------:R1:W-:Y:S04]  /*0cf0*/  @P2 STS [R8], RZ ;  /* 0x000000ff08002388 */ /* 0x0003e80000000800 */
[----:B------:R1:W-:Y:S01]  /*0d00*/  @P2 STS [R9], RZ ;  /* 0x000000ff09002388 */ /* 0x0003e20000000800 */
[----:B------:R-:W-:-:S03]  /*0d10*/  UIADD3 UR5, UPT, UPT, UR5, 0x4, URZ ;  /* 0x0000000405057890 */ /* 0x000fc6000fffe0ff */
[----:B---3--:R1:W-:Y:S04]  /*0d20*/  @!P2 STS [R8], R13 ;  /* 0x0000000d0800a388 */ /* 0x0083e80000000800 */
[----:B----4-:R1:W-:Y:S04]  /*0d30*/  @!P2 STS [R9], R10 ;  /* 0x0000000a0900a388 */ /* 0x0103e80000000800 */
[----:B------:R1:W-:Y:S04]  /*0d40*/  @P2 STS [R8+0x4], RZ ;  /* 0x000004ff08002388 */ /* 0x0003e80000000800 */
[----:B------:R1:W-:Y:S04]  /*0d50*/  @P2 STS [R9+0x4], RZ ;  /* 0x000004ff09002388 */ /* 0x0003e80000000800 */
[----:B-----5:R1:W-:Y:S04]  /*0d60*/  @!P2 STS [R8+0x4], R15 ;  /* 0x0000040f0800a388 */ /* 0x0203e80000000800 */
[----:B------:R1:W-:Y:S04]  /*0d70*/  @!P2 STS [R9+0x4], R14 ;  /* 0x0000040e0900a388 */ /* 0x0003e80000000800 */
[----:B------:R1:W-:Y:S04]  /*0d80*/  @P2 STS [R8+0x8], RZ ;  /* 0x000008ff08002388 */ /* 0x0003e80000000800 */
[----:B------:R1:W-:Y:S04]  /*0d90*/  @P2 STS [R9+0x8], RZ ;  /* 0x000008ff09002388 */ /* 0x0003e80000000800 */
[----:B------:R1:W-:Y:S04]  /*0da0*/  @!P2 STS [R8+0x8], R17 ;  /* 0x000008110800a388 */ /* 0x0003e80000000800 */
[----:B------:R1:W-:Y:S04]  /*0db0*/  @!P2 STS [R9+0x8], R16 ;  /* 0x000008100900a388 */ /* 0x0003e80000000800 */
[----:B------:R1:W-:Y:S04]  /*0dc0*/  @P2 STS [R8+0xc], RZ ;  /* 0x00000cff08002388 */ /* 0x0003e80000000800 */
[----:B------:R1:W-:Y:S04]  /*0dd0*/  @P2 STS [R9+0xc], RZ ;  /* 0x00000cff09002388 */ /* 0x0003e80000000800 */
[----:B------:R1:W-:Y:S04]  /*0de0*/  @!P2 STS [R8+0xc], R19 ;  /* 0x00000c130800a388 */ /* 0x0003e80000000800 */
[----:B------:R1:W-:Y:S02]  /*0df0*/  @!P2 STS [R9+0xc], R18 ;  /* 0x00000c120900a388 */ /* 0x0003e40000000800 */
.L_x_3:
[----:B------:R-:W-:Y:S05]  /*0e00*/  BRA.U !UP1, `(.L_x_0) ;  /* 0x0000000509007547 */ /* 0x000fea000b800000 */
[----:B------:R-:W2:Y:S01]  /*0e10*/  LDC R5, c[0x0][0x39c] ;  /* 0x0000e700ff057b82 */ /* 0x000ea20000000800 */
[----:B------:R-:W-:Y:S01]  /*0e20*/  UISETP.NE.AND UP0, UPT, UR21, 0x1, UPT ;  /* 0x000000011500788c */ /* 0x000fe2000bf05270 */
[----:B--2---:R-:W-:-:S04]  /*0e30*/  LOP3.LUT R4, R5, 0x1, RZ, 0xc0, !PT ;  /* 0x0000000105047812 */ /* 0x004fc800078ec0ff */
[----:B------:R-:W-:-:S04]  /*0e40*/  ISETP.NE.U32.AND P0, PT, R4, 0x1, PT ;  /* 0x000000010400780c */ /* 0x000fc80003f05070 */
[----:B------:R-:W-:Y:S09]  /*0e50*/  BRA.U !UP0, `(.L_x_4) ;  /* 0x0000000108907547 */ /* 0x000ff2000b800000 */
[----:B------:R-:W2:Y:S02]  /*0e60*/  LDCU UR6, c[0x0][0x398] ;  /* 0x00007300ff0677ac */ /* 0x000ea40008000800 */
[----:B--2---:R-:W-:-:S13]  /*0e70*/  ISETP.GE.AND P1, PT, R2, UR6, PT ;  /* 0x0000000602007c0c */ /* 0x004fda000bf26270 */
[----:B-1----:R-:W1:Y:S01]  /*0e80*/  @!P1 LDC.64 R8, c[0x0][0x388] ;  /* 0x0000e200ff089b82 */ /* 0x002e620000000a00 */
[C---:B------:R-:W-:Y:S02]  /*0e90*/  @!P1 IADD3 R4, P2, PT, R3.reuse, UR5, RZ ;  /* 0x0000000503049c10 */ /* 0x040fe4000ff5e0ff */
[C---:B------:R-:W-:Y:S02]  /*0ea0*/  @!P1 IADD3 R15, PT, PT, R3.reuse, UR5, RZ ;  /* 0x00000005030f9c10 */ /* 0x040fe4000fffe0ff */
[----:B------:R-:W-:Y:S02]  /*0eb0*/  @!P1 LEA.HI.X.SX32 R17, R3, RZ, 0x1, P2 ;  /* 0x000000ff03119211 */ /* 0x000fe400010f0eff */
[C---:B------:R-:W-:Y:S01]  /*0ec0*/  @!P1 SHF.L.U32 R19, R4.reuse, 0x2, RZ ;  /* 0x0000000204139819 */ /* 0x040fe200000006ff */
[----:B------:R-:W2:Y:S01]  /*0ed0*/  @!P1 LDC.64 R12, c[0x0][0x388] ;  /* 0x0000e200ff0c9b82 */ /* 0x000ea20000000a00 */
[----:B------:R-:W-:-:S07]  /*0ee0*/  @!P1 SHF.L.U64.HI R4, R4, 0x2, R17 ;  /* 0x0000000204049819 */ /* 0x000fce0000010211 */
[----:B------:R-:W3:Y:S08]  /*0ef0*/  @!P1 LDC.64 R10, c[0x0][0x390] ;  /* 0x0000e400ff0a9b82 */ /* 0x000ef00000000a00 */
[----:B------:R-:W4:Y:S01]  /*0f00*/  @!P1 LDC.64 R6, c[0x0][0x390] ;  /* 0x0000e400ff069b82 */ /* 0x000f220000000a00 */
[----:B-1----:R-:W-:-:S05]  /*0f10*/  @!P1 IADD3 R8, P2, PT, R19, R8, RZ ;  /* 0x0000000813089210 */ /* 0x002fca0007f5e0ff */
[----:B------:R-:W-:Y:S02]  /*0f20*/  @!P1 IMAD.X R9, R4, 0x1, R9, P2 ;  /* 0x0000000104099824 */ /* 0x000fe400010e0609 */
[----:B--2---:R-:W-:-:S03]  /*0f30*/  @!P1 IMAD.WIDE R12, R15, 0x4, R12 ;  /* 0x000000040f0c9825 */ /* 0x004fc600078e020c */
[----:B0-----:R-:W2:Y:S04]  /*0f40*/  @!P1 LDG.E.CONSTANT R8, desc[UR16][R8.64+0x4] ;  /* 0x0000041008089981 */ /* 0x001ea8000c1e9900 */
[----:B------:R-:W5:Y:S01]  /*0f50*/  @!P1 LDG.E.CONSTANT R12, desc[UR16][R12.64] ;  /* 0x000000100c0c9981 */ /* 0x000f62000c1e9900 */
[----:B---3--:R-:W-:Y:S02]  /*0f60*/  @!P1 IMAD.WIDE R10, R15, 0x4, R10 ;  /* 0x000000040f0a9825 */ /* 0x008fe400078e020a */
[----:B------:R-:W0:Y:S04]  /*0f70*/  LDC R15, c[0x0][0x39c] ;  /* 0x0000e700ff0f7b82 */ /* 0x000e280000000800 */
[----:B------:R-:W3:Y:S01]  /*0f80*/  @!P1 LDG.E.CONSTANT R10, desc[UR16][R10.64] ;  /* 0x000000100a0a9981 */ /* 0x000ee2000c1e9900 */
[----:B----4-:R-:W-:-:S04]  /*0f90*/  @!P1 IADD3 R6, P3, PT, R19, R6, RZ ;  /* 0x0000000613069210 */ /* 0x010fc80007f7e0ff */
[----:B------:R-:W-:-:S05]  /*0fa0*/  @!P1 IADD3.X R7, PT, PT, R4, R7, RZ, P3, !PT ;  /* 0x0000000704079210 */ /* 0x000fca0001ffe4ff */
[----:B------:R-:W4:Y:S01]  /*0fb0*/  @!P1 LDG.E.CONSTANT R6, desc[UR16][R6.64+0x4] ;  /* 0x0000041006069981 */ /* 0x000f22000c1e9900 */
[----:B0-----:R-:W-:-:S05]  /*0fc0*/  IMAD R15, R0, R15, UR5 ;  /* 0x00000005000f7e24 */ /* 0x001fca000f8e020f */
[C---:B------:R-:W-:Y:S02]  /*0fd0*/  LEA R4, R15.reuse, UR11, 0x2 ;  /* 0x0000000b0f047c11 */ /* 0x040fe4000f8e10ff */
[----:B------:R-:W-:Y:S02]  /*0fe0*/  LEA R17, R15, UR29, 0x2 ;  /* 0x0000001d0f117c11 */ /* 0x000fe4000f8e10ff */
[----:B------:R-:W-:-:S05]  /*0ff0*/  @P1 MOV R15, R4 ;  /* 0x00000004000f1202 */ /* 0x000fca0000000f00 */
[----:B------:R0:W-:Y:S04]  /*1000*/  @P1 STS [R15], RZ ;  /* 0x000000ff0f001388 */ /* 0x0001e80000000800 */
[----:B------:R0:W-:Y:S01]  /*1010*/  @P1 STS [R17], RZ ;  /* 0x000000ff11001388 */ /* 0x0001e20000000800 */
[----:B------:R-:W-:Y:S01]  /*1020*/  @!P1 IMAD.MOV.U32 R15, RZ, RZ, R4 ;  /* 0x000000ffff0f9224 */ /* 0x000fe200078e0004 */
[----:B------:R-:W-:-:S04]  /*1030*/  UIADD3 UR5, UPT, UPT, UR5, 0x2, URZ ;  /* 0x0000000205057890 */ /* 0x000fc8000fffe0ff */
[----:B-----5:R0:W-:Y:S04]  /*1040*/  @!P1 STS [R15], R12 ;  /* 0x0000000c0f009388 */ /* 0x0201e80000000800 */
[----:B---3--:R0:W-:Y:S04]  /*1050*/  @!P1 STS [R17], R10 ;  /* 0x0000000a11009388 */ /* 0x0081e80000000800 */
[----:B------:R0:W-:Y:S04]  /*1060*/  @P1 STS [R15+0x4], RZ ;  /* 0x000004ff0f001388 */ /* 0x0001e80000000800 */
[----:B------:R0:W-:Y:S04]  /*1070*/  @P1 STS [R17+0x4], RZ ;  /* 0x000004ff11001388 */ /* 0x0001e80000000800 */
[----:B--2---:R0:W-:Y:S04]  /*1080*/  @!P1 STS [R15+0x4], R8 ;  /* 0x000004080f009388 */ /* 0x0041e80000000800 */
[----:B----4-:R0:W-:Y:S02]  /*1090*/  @!P1 STS [R17+0x4], R6 ;  /* 0x0000040611009388 */ /* 0x0101e40000000800 */
.L_x_4:
[----:B------:R-:W-:Y:S05]  /*10a0*/  @P0 BRA `(.L_x_0) ;  /* 0x0000000000580947 */ /* 0x000fea0003800000 */
[----:B------:R-:W2:Y:S01]  /*10b0*/  LDCU UR6, c[0x0][0x398] ;  /* 0x00007300ff0677ac */ /* 0x000ea20008000800 */
[----:B------:R-:W-:Y:S01]  /*10c0*/  BSSY.RECONVERGENT B0, `(.L_x_0) ;  /* 0x0000014000007945 */ /* 0x000fe20003800200 */
[----:B--2---:R-:W-:-:S13]  /*10d0*/  ISETP.GE.AND P0, PT, R2, UR6, PT ;  /* 0x0000000602007c0c */ /* 0x004fda000bf06270 */
[----:B------:R-:W-:-:S05]  /*10e0*/  @P0 IMAD R2, R0, R5, UR5 ;  /* 0x0000000500020e24 */ /* 0x000fca000f8e0205 */
[C---:B------:R-:W-:Y:S02]  /*10f0*/  @P0 LEA R4, R2.reuse, UR11, 0x2 ;  /* 0x0000000b02040c11 */ /* 0x040fe4000f8e10ff */
[----:B------:R-:W-:-:S03]  /*1100*/  @P0 LEA R2, R2, UR29, 0x2 ;  /* 0x0000001d02020c11 */ /* 0x000fc6000f8e10ff */
[----:B------:R2:W-:Y:S04]  /*1110*/  @P0 STS [R4], RZ ;  /* 0x000000ff04000388 */ /* 0x0005e80000000800 */
[----:B------:R2:W-:Y:S01]  /*1120*/  @P0 STS [R2], RZ ;  /* 0x000000ff02000388 */ /* 0x0005e20000000800 */
[----:B------:R-:W-:Y:S05]  /*1130*/  @P0 BRA `(.L_x_5) ;  /* 0x0000000000300947 */ /* 0x000fea0003800000 */
[----:B0-----:R-:W2:Y:S01]  /*1140*/  LDC.64 R6, c[0x0][0x388] ;  /* 0x0000e200ff067b82 */ /* 0x001ea20000000a00 */
[----:B------:R-:W-:-:S07]  /*1150*/  IADD3 R11, PT, PT, R3, UR5, RZ ;  /* 0x00000005030b7c10 */ /* 0x000fce000fffe0ff */
[----:B-1----:R-:W0:Y:S01]  /*1160*/  LDC.64 R8, c[0x0][0x390] ;  /* 0x0000e400ff087b82 */ /* 0x002e220000000a00 */
[----:B--2---:R-:W-:-:S06]  /*1170*/  IMAD.WIDE R2, R11, 0x4, R6 ;  /* 0x000000040b027825 */ /* 0x004fcc00078e0206 */
[----:B------:R-:W2:Y:S01]  /*1180*/  LDG.E.CONSTANT R2, desc[UR16][R2.64] ;  /* 0x0000001002027981 */ /* 0x000ea2000c1e9900 */
[----:B0-----:R-:W-:-:S06]  /*1190*/  IMAD.WIDE R6, R11, 0x4, R8 ;  /* 0x000000040b067825 */ /* 0x001fcc00078e0208 */
[----:B------:R-:W3:Y:S01]  /*11a0*/  LDG.E.CONSTANT R6, desc[UR16][R6.64] ;  /* 0x0000001006067981 */ /* 0x000ee2000c1e9900 */
[----:B------:R-:W-:-:S05]  /*11b0*/  IMAD R5, R0, R5, UR5 ;  /* 0x0000000500057e24 */ /* 0x000fca000f8e0205 */
[C---:B------:R-:W-:Y:S02]  /*11c0*/  LEA R9, R5.reuse, UR11, 0x2 ;  /* 0x0000000b05097c11 */ /* 0x040fe4000f8e10ff */
[----:B------:R-:W-:-:S03]  /*11d0*/  LEA R5, R5, UR29, 0x2 ;  /* 0x0000001d05057c11 */ /* 0x000fc6000f8e10ff */
[----:B--2---:R4:W-:Y:S04]  /*11e0*/  STS [R9], R2 ;  /* 0x0000000209007388 */ /* 0x0049e80000000800 */
[----:B---3--:R4:W-:Y:S02]  /*11f0*/  STS [R5], R6 ;  /* 0x0000000605007388 */ /* 0x0089e40000000800 */
.L_x_5:
[----:B0-----:R-:W-:Y:S05]  /*1200*/  BSYNC.RECONVERGENT B0 ;  /* 0x0000000000007941 */ /* 0x001fea0003800200 */
.L_x_0:
[----:B------:R-:W3:Y:S02]  /*1210*/  LDCU UR5, c[0x0][0x3a4] ;  /* 0x00007480ff0577ac */ /* 0x000ee40008000800 */
[----:B---3--:R-:W-:Y:S01]  /*1220*/  UISETP.GE.AND UP0, UPT, UR5, 0x1, UPT ;  /* 0x000000010500788c */ /* 0x008fe2000bf06270 */
[----:B------:R-:W-:Y:S08]  /*1230*/  BAR.SYNC.DEFER_BLOCKING 0x0 ;  /* 0x0000000000007b1d */ /* 0x000ff00000010000 */
[----:B------:R-:W-:Y:S05]  /*1240*/  BRA.U !UP0, `(.L_x_6) ;  /* 0x0000004108447547 */ /* 0x000fea000b800000 */
[----:B------:R-:W-:-:S05]  /*1250*/  UMOV UR5, URZ ;  /* 0x000000ff00057c82 */ /* 0x000fca0008000000 */
.L_x_61:
[----:B--23--:R-:W2:Y:S01]  /*1260*/  LDC R3, c[0x0][0x3ac] ;  /* 0x0000eb00ff037b82 */ /* 0x00cea20000000800 */
[----:B------:R-:W3:Y:S01]  /*1270*/  LDCU UR14, c[0x0][0x398] ;  /* 0x00007300ff0e77ac */ /* 0x000ee20008000800 */
[----:B------:R-:W-:Y:S01]  /*1280*/  BSSY.RECONVERGENT B0, `(.L_x_7) ;  /* 0x00000da000007945 */ /* 0x000fe20003800200 */
[----:B-----5:R-:W5:Y:S01]  /*1290*/  LDCU UR6, c[0x0][0x3a4] ;  /* 0x00007480ff0677ac */ /* 0x020f620008000800 */
[----:B--2---:R-:W-:Y:S01]  /*12a0*/  IMAD R4, R3, UR5, R0 ;  /* 0x0000000503047c24 */ /* 0x004fe2000f8e0200 */
[----:B------:R-:W-:-:S04]  /*12b0*/  UIADD3 UR5, UPT, UPT, UR5, 0x1, URZ ;  /* 0x0000000105057890 */ /* 0x000fc8000fffe0ff */
[----:B---3--:R-:W-:Y:S01]  /*12c0*/  ISETP.GE.AND P0, PT, R4, UR14, PT ;  /* 0x0000000e04007c0c */ /* 0x008fe2000bf06270 */
[----:B-----5:R-:W-:-:S12]  /*12d0*/  UISETP.NE.AND UP0, UPT, UR5, UR6, UPT ;  /* 0x000000060500728c */ /* 0x020fd8000bf05270 */
[----:B01----:R-:W-:Y:S05]  /*12e0*/  @!P0 BRA `(.L_x_8) ;  /* 0x0000000400508947 */ /* 0x003fea0003800000 */
[----:B------:R-:W-:-:S09]  /*12f0*/  UISETP.NE.AND UP1, UPT, UR30, URZ, UPT ;  /* 0x000000ff1e00728c */ /* 0x000fd2000bf25270 */
[----:B------:R-:W-:Y:S05]  /*1300*/  BRA.U !UP1, `(.L_x_9) ;  /* 0x0000000d09447547 */ /* 0x000fea000b800000 */
[----:B------:R-:W-:Y:S01]  /*1310*/  UISETP.GE.U32.AND UP1, UPT, UR23, 0xf, UPT ;  /* 0x0000000f1700788c */ /* 0x000fe2000bf26070 */
[----:B------:R-:W-:-:S08]  /*1320*/  HFMA2 R3, -RZ, RZ, 0, 0 ;  /* 0x00000000ff037431 */ /* 0x000fd000000001ff */
[----:B------:R-:W-:Y:S05]  /*1330*/  BRA.U !UP1, `(.L_x_10) ;  /* 0x00000001096c7547 */ /* 0x000fea000b800000 */
[----:B------:R-:W2:Y:S01]  /*1340*/  S2UR UR7, SR_CgaCtaId ;  /* 0x00000000000779c3 */ /* 0x000ea20000008800 */
[----:B------:R-:W-:-:S07]  /*1350*/  UMOV UR6, 0x400 ;  /* 0x0000040000067882 */ /* 0x000fce0000000000 */
[----:B------:R-:W3:Y:S01]  /*1360*/  LDC R3, c[0x0][0x39c] ;  /* 0x0000e700ff037b82 */ /* 0x000ee20000000800 */
[----:B--2---:R-:W-:-:S03]  /*1370*/  ULEA UR7, UR7, UR6, 0x18 ;  /* 0x0000000607077291 */ /* 0x004fc6000f8ec0ff */
[----:B------:R-:W-:-:S09]  /*1380*/  UMOV UR6, URZ ;  /* 0x000000ff00067c82 */ /* 0x000fd20008000000 */
.L_x_11:
[----:B--234-:R-:W-:Y:S01]  /*1390*/  IMAD R2, R0, R3, UR6 ;  /* 0x0000000600027e24 */ /* 0x01cfe2000f8e0203 */
[----:B------:R-:W-:-:S04]  /*13a0*/  UIADD3 UR6, UPT, UPT, UR6, 0x10, URZ ;  /* 0x0000001006067890 */ /* 0x000fc8000fffe0ff */
[----:B------:R-:W-:Y:S01]  /*13b0*/  LEA R2, R2, UR7, 0x2 ;  /* 0x0000000702027c11 */ /* 0x000fe2000f8e10ff */
[----:B------:R-:W-:-:S04]  /*13c0*/  UISETP.NE.AND UP1, UPT, UR6, UR8, UPT ;  /* 0x000000080600728c */ /* 0x000fc8000bf25270 */
[----:B------:R2:W-:Y:S04]  /*13d0*/  STS [R2], RZ ;  /* 0x000000ff02007388 */ /* 0x0005e80000000800 */
[----:B------:R2:W-:Y:S04]  /*13e0*/  STS [R2+0x4], RZ ;  /* 0x000004ff02007388 */ /* 0x0005e80000000800 */
        /* <DEDUP_REMOVED lines=13> */
[----:B------:R2:W-:Y:S01]  /*14c0*/  STS [R2+0x3c], RZ ;  /* 0x00003cff02007388 */ /* 0x0005e20000000800 */
[----:B------:R-:W-:Y:S05]  /*14d0*/  BRA.U UP1, `(.L_x_11) ;  /* 0xfffffffd01ac7547 */ /* 0x000fea000b83ffff */
[----:B------:R-:W-:-:S07]  /*14e0*/  IMAD.U32 R3, RZ, RZ, UR8 ;  /* 0x00000008ff037e24 */ /* 0x000fce000f8e00ff */
.L_x_10:
[----:B------:R-:W-:-:S09]  /*14f0*/  UISETP.NE.AND UP1, UPT, UR20, URZ, UPT ;  /* 0x000000ff1400728c */ /* 0x000fd2000bf25270 */
[----:B------:R-:W-:Y:S05]  /*1500*/  BRA.U !UP1, `(.L_x_9) ;  /* 0x0000000909c47547 */ /* 0x000fea000b800000 */
[----:B------:R-:W-:Y:S02]  /*1510*/  UIADD3 UR6, UPT, UPT, UR20, -0x1, URZ ;  /* 0xffffffff14067890 */ /* 0x000fe4000fffe0ff */
[----:B------:R-:W-:Y:S02]  /*1520*/  UISETP.NE.AND UP2, UPT, UR22, URZ, UPT ;  /* 0x000000ff1600728c */ /* 0x000fe4000bf45270 */
[----:B------:R-:W-:-:S09]  /*1530*/  UISETP.GE.U32.AND UP1, UPT, UR6, 0x7, UPT ;  /* 0x000000070600788c */ /* 0x000fd2000bf26070 */
[----:B------:R-:W-:Y:S05]  /*1540*/  BRA.U !UP1, `(.L_x_12) ;  /* 0x00000001093c7547 */ /* 0x000fea000b800000 */
[----:B------:R-:W3:Y:S01]  /*1550*/  S2UR UR7, SR_CgaCtaId ;  /* 0x00000000000779c3 */ /* 0x000ee20000008800 */
[----:B------:R-:W2:Y:S01]  /*1560*/  LDCU UR15, c[0x0][0x39c] ;  /* 0x00007380ff0f77ac */ /* 0x000ea20008000800 */
[----:B------:R-:W-:Y:S01]  /*1570*/  UMOV UR6, 0x400 ;  /* 0x0000040000067882 */ /* 0x000fe20000000000 */
[----:B--2-4-:R-:W-:Y:S01]  /*1580*/  IMAD R2, R0, UR15, R3 ;  /* 0x0000000f00027c24 */ /* 0x014fe2000f8e0203 */
[----:B------:R-:W-:Y:S01]  /*1590*/  IADD3 R3, PT, PT, R3, 0x8, RZ ;  /* 0x0000000803037810 */ /* 0x000fe20007ffe0ff */
[----:B---3--:R-:W-:-:S06]  /*15a0*/  ULEA UR6, UR7, UR6, 0x18 ;  /* 0x0000000607067291 */ /* 0x008fcc000f8ec0ff */
[----:B------:R-:W-:-:S05]  /*15b0*/  LEA R2, R2, UR6, 0x2 ;  /* 0x0000000602027c11 */ /* 0x000fca000f8e10ff */
[----:B------:R3:W-:Y:S04]  /*15c0*/  STS [R2], RZ ;  /* 0x000000ff02007388 */ /* 0x0007e80000000800 */
[----:B------:R3:W-:Y:S04]  /*15d0*/  STS [R2+0x4], RZ ;  /* 0x000004ff02007388 */ /* 0x0007e80000000800 */
[----:B------:R3:W-:Y:S04]  /*15e0*/  STS [R2+0x8], RZ ;  /* 0x000008ff02007388 */ /* 0x0007e80000000800 */
[----:B------:R3:W-:Y:S04]  /*15f0*/  STS [R2+0xc], RZ ;  /* 0x00000cff02007388 */ /* 0x0007e80000000800 */
[----:B------:R3:W-:Y:S04]  /*1600*/  STS [R2+0x10], RZ ;  /* 0x000010ff02007388 */ /* 0x0007e80000000800 */
[----:B------:R3:W-:Y:S04]  /*1610*/  STS [R2+0x14], RZ ;  /* 0x000014ff02007388 */ /* 0x0007e80000000800 */
[----:B------:R3:W-:Y:S04]  /*1620*/  STS [R2+0x18], RZ ;  /* 0x000018ff02007388 */ /* 0x0007e80000000800 */
[----:B------:R3:W-:Y:S02]  /*1630*/  STS [R2+0x1c], RZ ;  /* 0x00001cff02007388 */ /* 0x0007e40000000800 */
.L_x_12:
[----:B------:R-:W-:Y:S05]  /*1640*/  BRA.U !UP2, `(.L_x_9) ;  /* 0x000000090a747547 */ /* 0x000fea000b800000 */
[----:B------:R-:W-:Y:S02]  /*1650*/  UIADD3 UR6, UPT, UPT, UR22, -0x1, URZ ;  /* 0xffffffff16067890 */ /* 0x000fe4000fffe0ff */
[----:B------:R-:W-:Y:S02]  /*1660*/  UISETP.NE.AND UP2, UPT, UR21, URZ, UPT ;  /* 0x000000ff1500728c */ /* 0x000fe4000bf45270 */
[----:B------:R-:W-:-:S09]  /*1670*/  UISETP.GE.U32.AND UP1, UPT, UR6, 0x3, UPT ;  /* 0x000000030600788c */ /* 0x000fd2000bf26070 */
[----:B------:R-:W-:Y:S05]  /*1680*/  BRA.U !UP1, `(.L_x_13) ;  /* 0x00000001092c7547 */ /* 0x000fea000b800000 */
[----:B------:R-:W5:Y:S01]  /*1690*/  S2UR UR7, SR_CgaCtaId ;  /* 0x00000000000779c3 */ /* 0x000f620000008800 */
[----:B------:R-:W2:Y:S01]  /*16a0*/  LDCU UR15, c[0x0][0x39c] ;  /* 0x00007380ff0f77ac */ /* 0x000ea20008000800 */
[----:B------:R-:W-:Y:S01]  /*16b0*/  UMOV UR6, 0x400 ;  /* 0x0000040000067882 */ /* 0x000fe20000000000 */
[----:B--234-:R-:W-:Y:S01]  /*16c0*/  IMAD R2, R0, UR15, R3 ;  /* 0x0000000f00027c24 */ /* 0x01cfe2000f8e0203 */
[----:B------:R-:W-:Y:S01]  /*16d0*/  IADD3 R3, PT, PT, R3, 0x4, RZ ;  /* 0x0000000403037810 */ /* 0x000fe20007ffe0ff */
[----:B-----5:R-:W-:-:S06]  /*16e0*/  ULEA UR6, UR7, UR6, 0x18 ;  /* 0x0000000607067291 */ /* 0x020fcc000f8ec0ff */
[----:B------:R-:W-:-:S05]  /*16f0*/  LEA R2, R2, UR6, 0x2 ;  /* 0x0000000602027c11 */ /* 0x000fca000f8e10ff */
[----:B------:R2:W-:Y:S04]  /*1700*/  STS [R2], RZ ;  /* 0x000000ff02007388 */ /* 0x0005e80000000800 */
[----:B------:R2:W-:Y:S04]  /*1710*/  STS [R2+0x4], RZ ;  /* 0x000004ff02007388 */ /* 0x0005e80000000800 */
[----:B------:R2:W-:Y:S04]  /*1720*/  STS [R2+0x8], RZ ;  /* 0x000008ff02007388 */ /* 0x0005e80000000800 */
[----:B------:R2:W-:Y:S02]  /*1730*/  STS [R2+0xc], RZ ;  /* 0x00000cff02007388 */ /* 0x0005e40000000800 */
.L_x_13:
[----:B------:R-:W-:Y:S05]  /*1740*/  BRA.U !UP2, `(.L_x_9) ;  /* 0x000000090a347547 */ /* 0x000fea000b800000 */
[----:B------:R-:W5:Y:S01]  /*1750*/  S2UR UR7, SR_CgaCtaId ;  /* 0x00000000000779c3 */ /* 0x000f620000008800 */
[----:B------:R-:W0:Y:S01]  /*1760*/  LDCU UR15, c[0x0][0x39c] ;  /* 0x00007380ff0f77ac */ /* 0x000e220008000800 */
[----:B------:R-:W-:Y:S01]  /*1770*/  UMOV UR6, 0x400 ;  /* 0x0000040000067882 */ /* 0x000fe20000000000 */
[----:B------:R-:W-:Y:S01]  /*1780*/  UISETP.NE.AND UP1, UPT, UR21, 0x1, UPT ;  /* 0x000000011500788c */ /* 0x000fe2000bf25270 */
[----:B0-----:R-:W-:Y:S01]  /*1790*/  IMAD R3, R0, UR15, R3 ;  /* 0x0000000f00037c24 */ /* 0x001fe2000f8e0203 */
[----:B-----5:R-:W-:-:S06]  /*17a0*/  ULEA UR6, UR7, UR6, 0x18 ;  /* 0x0000000607067291 */ /* 0x020fcc000f8ec0ff */
[----:B------:R-:W-:-:S05]  /*17b0*/  LEA R3, R3, UR6, 0x2 ;  /* 0x0000000603037c11 */ /* 0x000fca000f8e10ff */
[----:B------:R0:W-:Y:S01]  /*17c0*/  STS [R3], RZ ;  /* 0x000000ff03007388 */ /* 0x0001e20000000800 */
[----:B------:R-:W-:Y:S05]  /*17d0*/  BRA.U !UP1, `(.L_x_9) ;  /* 0x0000000909107547 */ /* 0x000fea000b800000 */
[----:B------:R0:W-:Y:S01]  /*17e0*/  STS [R3+0x4], RZ ;  /* 0x000004ff03007388 */ /* 0x0001e20000000800 */
[----:B------:R-:W-:-:S09]  /*17f0*/  UISETP.NE.AND UP1, UPT, UR21, 0x2, UPT ;  /* 0x000000021500788c */ /* 0x000fd2000bf25270 */
[----:B0-----:R-:W-:Y:S05]  /*1800*/  BRA.U !UP1, `(.L_x_9) ;  /* 0x0000000909047547 */ /* 0x001fea000b800000 */
[----:B------:R0:W-:Y:S01]  /*1810*/  STS [R3+0x8], RZ ;  /* 0x000008ff03007388 */ /* 0x0001e20000000800 */
[----:B------:R-:W-:Y:S05]  /*1820*/  BRA `(.L_x_9) ;  /* 0x0000000400fc7947 */ /* 0x000fea0003800000 */
.L_x_8:
[----:B------:R-:W-:-:S09]  /*1830*/  UISETP.NE.AND UP1, UPT, UR30, URZ, UPT ;  /* 0x000000ff1e00728c */ /* 0x000fd2000bf25270 */
[----:B------:R-:W-:Y:S05]  /*1840*/  BRA.U !UP1, `(.L_x_9) ;  /* 0x0000000509f47547 */ /* 0x000fea000b800000 */
[----:B------:R-:W2:Y:S01]  /*1850*/  LDCU UR6, c[0x0][0x39c] ;  /* 0x00007380ff0677ac */ /* 0x000ea20008000800 */
[----:B------:R-:W-:Y:S01]  /*1860*/  MOV R3, RZ ;  /* 0x000000ff00037202 */ /* 0x000fe20000000f00 */
[----:B------:R-:W3:Y:S01]  /*1870*/  LDCU UR15, c[0x0][0x39c] ;  /* 0x00007380ff0f77ac */ /* 0x000ee20008000800 */
[----:B------:R-:W-:Y:S02]  /*1880*/  UISETP.GE.U32.AND UP1, UPT, UR23, 0xf, UPT ;  /* 0x0000000f1700788c */ /* 0x000fe4000bf26070 */
[----:B--2---:R-:W-:-:S06]  /*1890*/  UIMAD UR6, UR9, UR6, URZ ;  /* 0x00000006090672a4 */ /* 0x004fcc000f8e02ff */
[----:B----4-:R-:W-:-:S04]  /*18a0*/  IMAD.U32 R5, RZ, RZ, UR6 ;  /* 0x00000006ff057e24 */ /* 0x010fc8000f8e00ff */
[----:B---3--:R-:W-:Y:S01]  /*18b0*/  IMAD R2, R4, UR15, R5 ;  /* 0x0000000f04027c24 */ /* 0x008fe2000f8e0205 */
[----:B------:R-:W-:Y:S06]  /*18c0*/  BRA.U !UP1, `(.L_x_14) ;  /* 0x0000000109b47547 */ /* 0x000fec000b800000 */
[----:B------:R-:W2:Y:S01]  /*18d0*/  S2UR UR7, SR_CgaCtaId ;  /* 0x00000000000779c3 */ /* 0x000ea20000008800 */
[----:B------:R-:W-:Y:S01]  /*18e0*/  HFMA2 R3, -RZ, RZ, 0, 0 ;  /* 0x00000000ff037431 */ /* 0x000fe200000001ff */
[----:B------:R-:W-:Y:S02]  /*18f0*/  UMOV UR6, 0x400 ;  /* 0x0000040000067882 */ /* 0x000fe40000000000 */
[----:B--2---:R-:W-:-:S12]  /*1900*/  ULEA UR6, UR7, UR6, 0x18 ;  /* 0x0000000607067291 */ /* 0x004fd8000f8ec0ff */
.L_x_15:
[----:B0-----:R-:W0:Y:S01]  /*1910*/  LDC.64 R6, c[0x0][0x380] ;  /* 0x0000e000ff067b82 */ /* 0x001e220000000a00 */
[----:B--2---:R-:W-:-:S04]  /*1920*/  IMAD.IADD R5, R2, 0x1, R3 ;  /* 0x0000000102057824 */ /* 0x004fc800078e0203 */
[----:B0-----:R-:W-:-:S05]  /*1930*/  IMAD.WIDE R6, R5, 0x4, R6 ;  /* 0x0000000405067825 */ /* 0x001fca00078e0206 */
[----:B------:R-:W2:Y:S04]  /*1940*/  LDG.E.CONSTANT R5, desc[UR16][R6.64] ;  /* 0x0000001006057981 */ /* 0x000ea8000c1e9900 */
[----:B-1----:R-:W3:Y:S04]  /*1950*/  LDG.E.CONSTANT R9, desc[UR16][R6.64+0x4] ;  /* 0x0000041006097981 */ /* 0x002ee8000c1e9900 */
[----:B------:R-:W4:Y:S04]  /*1960*/  LDG.E.CONSTANT R11, desc[UR16][R6.64+0x8] ;  /* 0x00000810060b7981 */ /* 0x000f28000c1e9900 */
[----:B------:R-:W5:Y:S04]  /*1970*/  LDG.E.CONSTANT R13, desc[UR16][R6.64+0xc] ;  /* 0x00000c10060d7981 */ /* 0x000f68000c1e9900 */
        /* <DEDUP_REMOVED lines=11> */
[----:B------:R-:W5:Y:S01]  /*1a30*/  LDG.E.CONSTANT R18, desc[UR16][R6.64+0x3c] ;  /* 0x00003c1006127981 */ /* 0x000f62000c1e9900 */
[----:B------:R-:W-:Y:S01]  /*1a40*/  IMAD R8, R0, UR15, R3 ;  /* 0x0000000f00087c24 */ /* 0x000fe2000f8e0203 */
[----:B------:R-:W-:-:S04]  /*1a50*/  IADD3 R3, PT, PT, R3, 0x10, RZ ;  /* 0x0000001003037810 */ /* 0x000fc80007ffe0ff */
[----:B------:R-:W-:Y:S02]  /*1a60*/  LEA R8, R8, UR6, 0x2 ;  /* 0x0000000608087c11 */ /* 0x000fe4000f8e10ff */
[----:B------:R-:W-:-:S03]  /*1a70*/  ISETP.NE.AND P1, PT, R3, UR8, PT ;  /* 0x0000000803007c0c */ /* 0x000fc6000bf25270 */
[----:B--2---:R2:W-:Y:S04]  /*1a80*/  STS [R8], R5 ;  /* 0x0000000508007388 */ /* 0x0045e80000000800 */
[----:B---3--:R2:W-:Y:S04]  /*1a90*/  STS [R8+0x4], R9 ;  /* 0x0000040908007388 */ /* 0x0085e80000000800 */
[----:B----4-:R2:W-:Y:S04]  /*1aa0*/  STS [R8+0x8], R11 ;  /* 0x0000080b08007388 */ /* 0x0105e80000000800 */
[----:B-----5:R2:W-:Y:S04]  /*1ab0*/  STS [R8+0xc], R13 ;  /* 0x00000c0d08007388 */ /* 0x0205e80000000800 */
[----:B------:R2:W-:Y:S04]  /*1ac0*/  STS [R8+0x10], R15 ;  /* 0x0000100f08007388 */ /* 0x0005e80000000800 */
        /* <DEDUP_REMOVED lines=10> */
[----:B------:R2:W-:Y:S01]  /*1b70*/  STS [R8+0x3c], R18 ;  /* 0x00003c1208007388 */ /* 0x0005e20000000800 */
[----:B------:R-:W-:Y:S05]  /*1b80*/  @P1 BRA `(.L_x_15) ;  /* 0xfffffffc00601947 */ /* 0x000fea000383ffff */
[----:B------:R-:W-:-:S07]  /*1b90*/  MOV R3, UR8 ;  /* 0x0000000800037c02 */ /* 0x000fce0008000f00 */
.L_x_14:
[----:B------:R-:W-:-:S09]  /*1ba0*/  UISETP.NE.AND UP1, UPT, UR20, URZ, UPT ;  /* 0x000000ff1400728c */ /* 0x000fd2000bf25270 */
[----:B------:R-:W-:Y:S05]  /*1bb0*/  BRA.U !UP1, `(.L_x_9) ;  /* 0x0000000509187547 */ /* 0x000fea000b800000 */
[----:B------:R-:W-:Y:S02]  /*1bc0*/  UIADD3 UR6, UPT, UPT, UR20, -0x1, URZ ;  /* 0xffffffff14067890 */ /* 0x000fe4000fffe0ff */
[----:B------:R-:W-:Y:S02]  /*1bd0*/  UISETP.NE.AND UP2, UPT, UR22, URZ, UPT ;  /* 0x000000ff1600728c */ /* 0x000fe4000bf45270 */
[----:B------:R-:W-:-:S09]  /*1be0*/  UISETP.GE.U32.AND UP1, UPT, UR6, 0x7, UPT ;  /* 0x000000070600788c */ /* 0x000fd2000bf26070 */
[----:B------:R-:W-:Y:S05]  /*1bf0*/  BRA.U !UP1, `(.L_x_16) ;  /* 0x0000000109647547 */ /* 0x000fea000b800000 */
        /* <DEDUP_REMOVED lines=10> */
[----:B------:R-:W5:Y:S01]  /*1ca0*/  LDG.E.CONSTANT R21, desc[UR16][R6.64+0x1c] ;  /* 0x00001c1006157981 */ /* 0x000f62000c1e9900 */
[----:B------:R-:W0:Y:S01]  /*1cb0*/  S2UR UR7, SR_CgaCtaId ;  /* 0x00000000000779c3 */ /* 0x000e220000008800 */
[----:B------:R-:W-:Y:S01]  /*1cc0*/  UMOV UR6, 0x400 ;  /* 0x0000040000067882 */ /* 0x000fe20000000000 */
[----:B------:R-:W-:Y:S01]  /*1cd0*/  IMAD R8, R0, UR15, R3 ;  /* 0x0000000f00087c24 */ /* 0x000fe2000f8e0203 */
[----:B------:R-:W-:Y:S01]  /*1ce0*/  IADD3 R3, PT, PT, R3, 0x8, RZ ;  /* 0x0000000803037810 */ /* 0x000fe20007ffe0ff */
[----:B0-----:R-:W-:-:S06]  /*1cf0*/  ULEA UR6, UR7, UR6, 0x18 ;  /* 0x0000000607067291 */ /* 0x001fcc000f8ec0ff */
[----:B------:R-:W-:-:S05]  /*1d00*/  LEA R8, R8, UR6, 0x2 ;  /* 0x0000000608087c11 */ /* 0x000fca000f8e10ff */
[----:B--2---:R0:W-:Y:S04]  /*1d10*/  STS [R8], R5 ;  /* 0x0000000508007388 */ /* 0x0041e80000000800 */
[----:B---3--:R0:W-:Y:S04]  /*1d20*/  STS [R8+0x4], R9 ;  /* 0x0000040908007388 */ /* 0x0081e80000000800 */
[----:B----4-:R0:W-:Y:S04]  /*1d30*/  STS [R8+0x8], R11 ;  /* 0x0000080b08007388 */ /* 0x0101e80000000800 */
[----:B-----5:R0:W-:Y:S04]  /*1d40*/  STS [R8+0xc], R13 ;  /* 0x00000c0d08007388 */ /* 0x0201e80000000800 */
[----:B------:R0:W-:Y:S04]  /*1d50*/  STS [R8+0x10], R15 ;  /* 0x0000100f08007388 */ /* 0x0001e80000000800 */
[----:B------:R0:W-:Y:S04]  /*1d60*/  STS [R8+0x14], R17 ;  /* 0x0000141108007388 */ /* 0x0001e80000000800 */
[----:B------:R0:W-:Y:S04]  /*1d70*/  STS [R8+0x18], R19 ;  /* 0x0000181308007388 */ /* 0x0001e80000000800 */
[----:B------:R0:W-:Y:S02]  /*1d80*/  STS [R8+0x1c], R21 ;  /* 0x00001c1508007388 */ /* 0x0001e40000000800 */
.L_x_16:
[----:B------:R-:W-:Y:S05]  /*1d90*/  BRA.U !UP2, `(.L_x_9) ;  /* 0x000000010aa07547 */ /* 0x000fea000b800000 */
[----:B------:R-:W-:Y:S02]  /*1da0*/  UIADD3 UR6, UPT, UPT, UR22, -0x1, URZ ;  /* 0xffffffff16067890 */ /* 0x000fe4000fffe0ff */
[----:B------:R-:W-:Y:S02]  /*1db0*/  UISETP.NE.AND UP2, UPT, UR21, URZ, UPT ;  /* 0x000000ff1500728c */ /* 0x000fe4000bf45270 */
[----:B------:R-:W-:-:S09]  /*1dc0*/  UISETP.GE.U32.AND UP1, UPT, UR6, 0x3, UPT ;  /* 0x000000030600788c */ /* 0x000fd2000bf26070 */
[----:B------:R-:W-:Y:S05]  /*1dd0*/  BRA.U !UP1, `(.L_x_17) ;  /* 0x0000000109447547 */ /* 0x000fea000b800000 */
[----:B0-----:R-:W0:Y:S01]  /*1de0*/  LDC.64 R6, c[0x0][0x380] ;  /* 0x0000e000ff067b82 */ /* 0x001e220000000a00 */
[----:B--2---:R-:W-:-:S05]  /*1df0*/  IADD3 R5, PT, PT, R2, R3, RZ ;  /* 0x0000000302057210 */ /* 0x004fca0007ffe0ff */
[----:B0-----:R-:W-:-:S05]  /*1e00*/  IMAD.WIDE R6, R5, 0x4, R6 ;  /* 0x0000000405067825 */ /* 0x001fca00078e0206 */
[----:B------:R-:W2:Y:S04]  /*1e10*/  LDG.E.CONSTANT R5, desc[UR16][R6.64] ;  /* 0x0000001006057981 */ /* 0x000ea8000c1e9900 */
[----:B-1----:R-:W3:Y:S04]  /*1e20*/  LDG.E.CONSTANT R9, desc[UR16][R6.64+0x4] ;  /* 0x0000041006097981 */ /* 0x002ee8000c1e9900 */
[----:B------:R-:W4:Y:S04]  /*1e30*/  LDG.E.CONSTANT R11, desc[UR16][R6.64+0x8] ;  /* 0x00000810060b7981 */ /* 0x000f28000c1e9900 */
[----:B------:R-:W5:Y:S01]  /*1e40*/  LDG.E.CONSTANT R13, desc[UR16][R6.64+0xc] ;  /* 0x00000c10060d7981 */ /* 0x000f62000c1e9900 */
[----:B------:R-:W0:Y:S01]  /*1e50*/  S2UR UR7, SR_CgaCtaId ;  /* 0x00000000000779c3 */ /* 0x000e220000008800 */
[----:B------:R-:W-:Y:S01]  /*1e60*/  UMOV UR6, 0x400 ;  /* 0x0000040000067882 */ /* 0x000fe20000000000 */
[----:B------:R-:W-:-:S02]  /*1e70*/  IMAD R8, R0, UR15, R3 ;  /* 0x0000000f00087c24 */ /* 0x000fc4000f8e0203 */
[----:B------:R-:W-:Y:S01]  /*1e80*/  VIADD R3, R3, 0x4 ;  /* 0x0000000403037836 */ /* 0x000fe20000000000 */
[----:B0-----:R-:W-:-:S06]  /*1e90*/  ULEA UR6, UR7, UR6, 0x18 ;  /* 0x0000000607067291 */ /* 0x001fcc000f8ec0ff */
[----:B------:R-:W-:-:S05]  /*1ea0*/  LEA R8, R8, UR6, 0x2 ;  /* 0x0000000608087c11 */ /* 0x000fca000f8e10ff */
[----:B--2---:R0:W-:Y:S04]  /*1eb0*/  STS [R8], R5 ;  /* 0x0000000508007388 */ /* 0x0041e80000000800 */
[----:B---3--:R0:W-:Y:S04]  /*1ec0*/  STS [R8+0x4], R9 ;  /* 0x0000040908007388 */ /* 0x0081e80000000800 */
[----:B----4-:R0:W-:Y:S04]  /*1ed0*/  STS [R8+0x8], R11 ;  /* 0x0000080b08007388 */ /* 0x0101e80000000800 */
[----:B-----5:R0:W-:Y:S02]  /*1ee0*/  STS [R8+0xc], R13 ;  /* 0x00000c0d08007388 */ /* 0x0201e40000000800 */
.L_x_17:
[----:B------:R-:W-:Y:S05]  /*1ef0*/  BRA.U !UP2, `(.L_x_9) ;  /* 0x000000010a487547 */ /* 0x000fea000b800000 */
[----:B0-----:R-:W0:Y:S01]  /*1f00*/  LDC.64 R6, c[0x0][0x380] ;  /* 0x0000e000ff067b82 */ /* 0x001e220000000a00 */
[----:B--2---:R-:W-:-:S05]  /*1f10*/  IADD3 R5, PT, PT, R2, R3, RZ ;  /* 0x0000000302057210 */ /* 0x004fca0007ffe0ff */
[----:B0-----:R-:W-:-:S05]  /*1f20*/  IMAD.WIDE R6, R5, 0x4, R6 ;  /* 0x0000000405067825 */ /* 0x001fca00078e0206 */
[----:B------:R-:W2:Y:S01]  /*1f30*/  LDG.E.CONSTANT R2, desc[UR16][R6.64] ;  /* 0x0000001006027981 */ /* 0x000ea2000c1e9900 */
[----:B------:R-:W0:Y:S01]  /*1f40*/  S2UR UR7, SR_CgaCtaId ;  /* 0x00000000000779c3 */ /* 0x000e220000008800 */
[----:B------:R-:W-:Y:S01]  /*1f50*/  UMOV UR6, 0x400 ;  /* 0x0000040000067882 */ /* 0x000fe20000000000 */
[----:B------:R-:W-:Y:S01]  /*1f60*/  IMAD R3, R0, UR15, R3 ;  /* 0x0000000f00037c24 */ /* 0x000fe2000f8e0203 */
[----:B------:R-:W-:Y:S02]  /*1f70*/  UISETP.NE.AND UP1, UPT, UR21, 0x1, UPT ;  /* 0x000000011500788c */ /* 0x000fe4000bf25270 */
[----:B0-----:R-:W-:-:S06]  /*1f80*/  ULEA UR6, UR7, UR6, 0x18 ;  /* 0x0000000607067291 */ /* 0x001fcc000f8ec0ff */
[----:B------:R-:W-:-:S05]  /*1f90*/  LEA R5, R3, UR6, 0x2 ;  /* 0x0000000603057c11 */ /* 0x000fca000f8e10ff */
[----:B--2---:R3:W-:Y:S01]  /*1fa0*/  STS [R5], R2 ;  /* 0x0000000205007388 */ /* 0x0047e20000000800 */
[----:B------:R-:W-:Y:S05]  /*1fb0*/  BRA.U !UP1, `(.L_x_9) ;  /* 0x0000000109187547 */ /* 0x000fea000b800000 */
[----:B------:R-:W-:Y:S01]  /*1fc0*/  UISETP.NE.AND UP1, UPT, UR21, 0x2, UPT ;  /* 0x000000021500788c */ /* 0x000fe2000bf25270 */
[----:B---3--:R-:W2:Y:S05]  /*1fd0*/  LDG.E.CONSTANT R2, desc[UR16][R6.64+0x4] ;  /* 0x0000041006027981 */ /* 0x008eaa000c1e9900 */
[----:B------:R-:W-:-:S13]  /*1fe0*/  PLOP3.LUT P1, PT, PT, PT, UP1, 0x80, 0x8 ;  /* 0x000000000008781c */ /* 0x000fda0003f2f018 */
[----:B------:R-:W3:Y:S04]  /*1ff0*/  @P1 LDG.E.CONSTANT R3, desc[UR16][R6.64+0x8] ;  /* 0x0000081006031981 */ /* 0x000ee8000c1e9900 */
[----:B--2---:R0:W-:Y:S04]  /*2000*/  STS [R5+0x4], R2 ;  /* 0x0000040205007388 */ /* 0x0041e80000000800 */
[----:B---3--:R0:W-:Y:S02]  /*2010*/  @P1 STS [R5+0x8], R3 ;  /* 0x0000080305001388 */ /* 0x0081e40000000800 */
.L_x_9:
[----:B0-----:R-:W-:Y:S05]  /*2020*/  BSYNC.RECONVERGENT B0 ;  /* 0x0000000000007941 */ /* 0x001fea0003800200 */
.L_x_7:
[----:B------:R-:W-:Y:S01]  /*2030*/  ISETP.GE.AND P1, PT, R4, UR14, PT ;  /* 0x0000000e04007c0c */ /* 0x000fe2000bf26270 */
[----:B------:R-:W0:Y:S01]  /*2040*/  LDCU UR6, c[0x0][0x3a8] ;  /* 0x00007500ff0677ac */ /* 0x000e220008000800 */
[----:B--234-:R-:W-:Y:S01]  /*2050*/  IMAD.MOV.U32 R2, RZ, RZ, -0x800000 ;  /* 0xff800000ff027424 */ /* 0x01cfe200078e00ff */
[----:B------:R-:W-:Y:S02]  /*2060*/  MOV R6, RZ ;  /* 0x000000ff00067202 */ /* 0x000fe40000000f00 */
[----:B-1----:R-:W-:-:S08]  /*2070*/  P2R R17, PR, RZ, 0x2 ;  /* 0x00000002ff117803 */ /* 0x002fd00000000000 */
[----:B------:R-:W1:Y:S01]  /*2080*/  @!P1 LDC.64 R8, c[0x0][0x3c0] ;  /* 0x0000f000ff089b82 */ /* 0x000e620000000a00 */
[----:B------:R-:W-:-:S07]  /*2090*/  @!P1 IADD3 R3, PT, PT, R4, UR9, RZ ;  /* 0x0000000904039c10 */ /* 0x000fce000fffe0ff */
[----:B------:R-:W2:Y:S01]  /*20a0*/  @!P1 LDC.64 R10, c[0x0][0x3b8] ;  /* 0x0000ee00ff0a9b82 */ /* 0x000ea20000000a00 */
[----:B0-----:R-:W-:Y:S01]  /*20b0*/  MOV R5, UR6 ;  /* 0x0000000600057c02 */ /* 0x001fe20008000f00 */
[----:B-1----:R-:W-:-:S05]  /*20c0*/  @!P1 IMAD.WIDE R8, R3, 0x4, R8 ;  /* 0x0000000403089825 */ /* 0x002fca00078e0208 */
[----:B------:R0:W5:Y:S01]  /*20d0*/  @!P1 LDG.E R2, desc[UR16][R8.64] ;  /* 0x0000001008029981 */ /* 0x000162000c1e1900 */
[----:B--2---:R-:W-:-:S05]  /*20e0*/  @!P1 IMAD.WIDE R10, R3, 0x4, R10 ;  /* 0x00000004030a9825 */ /* 0x004fca00078e020a */
[----:B------:R0:W5:Y:S01]  /*20f0*/  @!P1 LDG.E R6, desc[UR16][R10.64] ;  /* 0x000000100a069981 */ /* 0x000162000c1e1900 */
[----:B------:R-:W-:Y:S01]  /*2100*/  ISETP.GE.AND P1, PT, R5, 0x1, PT ;  /* 0x000000010500780c */ /* 0x000fe20003f26270 */
[----:B------:R-:W-:-:S03]  /*2110*/  IMAD.MOV.U32 R3, RZ, RZ, -0x800000 ;  /* 0xff800000ff037424 */ /* 0x000fc600078e00ff */
[----:B------:R-:W-:-:S09]  /*2120*/  P2R R13, PR, RZ, 0x2 ;  /* 0x00000002ff0d7803 */ /* 0x000fd20000000000 */
[----:B0-----:R-:W-:Y:S05]  /*2130*/  @!P1 BRA `(.L_x_18) ;  /* 0x0000000800189947 */ /* 0x001fea0003800000 */
[----:B------:R-:W-:-:S09]  /*2140*/  UISETP.NE.AND UP1, UPT, UR30, URZ, UPT ;  /* 0x000000ff1e00728c */ /* 0x000fd2000bf25270 */
[----:B------:R-:W-:Y:S05]  /*2150*/  BRA.U !UP1, `(.L_x_19) ;  /* 0x0000000509287547 */ /* 0x000fea000b800000 */
[----:B------:R-:W-:Y:S01]  /*2160*/  HFMA2 R8, -RZ, RZ, 0, 0 ;  /* 0x00000000ff087431 */ /* 0x000fe200000001ff */
[----:B------:R-:W-:-:S07]  /*2170*/  MOV R3, 0xff800000 ;  /* 0xff80000000037802 */ /* 0x000fce0000000f00 */
.L_x_25:
[----:B------:R-:W0:Y:S01]  /*2180*/  LDC R5, c[0x0][0x3a8] ;  /* 0x0000ea00ff057b82 */ /* 0x000e220000000800 */
[----:B------:R-:W1:Y:S01]  /*2190*/  LDCU UR6, c[0x0][0x398] ;  /* 0x00007300ff0677ac */ /* 0x000e620008000800 */
[----:B------:R-:W-:Y:S01]  /*21a0*/  BSSY.RECONVERGENT B0, `(.L_x_20) ;  /* 0x000003d000007945 */ /* 0x000fe20003800200 */
[----:B------:R-:W-:Y:S02]  /*21b0*/  IMAD.MOV.U32 R10, RZ, RZ, -0x800000 ;  /* 0xff800000ff0a7424 */ /* 0x000fe400078e00ff */
[----:B0-----:R-:W-:-:S05]  /*21c0*/  IMAD R7, R5, UR4, R8 ;  /* 0x0000000405077c24 */ /* 0x001fca000f8e0208 */
[----:B------:R-:W-:-:S04]  /*21d0*/  VIMNMX R7, PT, PT, R4, R7, !PT ;  /* 0x0000000704077248 */ /* 0x000fc80007fe0100 */
[----:B-1----:R-:W-:-:S13]  /*21e0*/  ISETP.GE.AND P0, PT, R7, UR6, PT ;  /* 0x0000000607007c0c */ /* 0x002fda000bf06270 */
[----:B------:R-:W-:Y:S05]  /*21f0*/  @P0 BRA `(.L_x_21) ;  /* 0x0000000000dc0947 */ /* 0x000fea0003800000 */
[----:B------:R-:W-:Y:S01]  /*2200*/  UISETP.GE.U32.AND UP1, UPT, UR23, 0x3, UPT ;  /* 0x000000031700788c */ /* 0x000fe2000bf26070 */
[----:B------:R-:W-:Y:S01]  /*2210*/  HFMA2 R9, -RZ, RZ, 0, 0 ;  /* 0x00000000ff097431 */ /* 0x000fe200000001ff */
[----:B------:R-:W-:-:S07]  /*2220*/  MOV R7, RZ ;  /* 0x000000ff00077202 */ /* 0x000fce0000000f00 */
[----:B------:R-:W-:Y:S05]  /*2230*/  BRA.U !UP1, `(.L_x_22) ;  /* 0x0000000109687547 */ /* 0x000fea000b800000 */
[----:B------:R-:W0:Y:S01]  /*2240*/  S2UR UR7, SR_CgaCtaId ;  /* 0x00000000000779c3 */ /* 0x000e220000008800 */
[----:B------:R-:W-:Y:S01]  /*2250*/  UMOV UR6, 0x400 ;  /* 0x0000040000067882 */ /* 0x000fe20000000000 */
[----:B------:R-:W-:-:S06]  /*2260*/  IMAD.MOV.U32 R7, RZ, RZ, RZ ;  /* 0x000000ffff077224 */ /* 0x000fcc00078e00ff */
[----:B------:R-:W1:Y:S01]  /*2270*/  LDC R23, c[0x0][0x39c] ;  /* 0x0000e700ff177b82 */ /* 0x000e620000000800 */
[----:B0-----:R-:W-:-:S03]  /*2280*/  ULEA UR7, UR7, UR6, 0x18 ;  /* 0x0000000607077291 */ /* 0x001fc6000f8ec0ff */
[----:B------:R-:W-:-:S09]  /*2290*/  UMOV UR6, URZ ;  /* 0x000000ff00067c82 */ /* 0x000fd20008000000 */
.L_x_23:
[-C--:B-1----:R-:W-:Y:S02]  /*22a0*/  IMAD R9, R0, R23.reuse, UR6 ;  /* 0x0000000600097e24 */ /* 0x082fe4000f8e0217 */
[----:B------:R-:W-:Y:S01]  /*22b0*/  IMAD R10, R8, R23, UR6 ;  /* 0x00000006080a7e24 */ /* 0x000fe2000f8e0217 */
[----:B------:R-:W-:Y:S02]  /*22c0*/  UIADD3 UR6, UPT, UPT, UR6, 0x4, URZ ;  /* 0x0000000406067890 */ /* 0x000fe4000fffe0ff */
[----:B------:R-:W-:Y:S02]  /*22d0*/  LEA R9, R9, UR7, 0x2 ;  /* 0x0000000709097c11 */ /* 0x000fe4000f8e10ff */
[----:B------:R-:W-:Y:S01]  /*22e0*/  LEA R11, R10, UR11, 0x2 ;  /* 0x0000000b0a0b7c11 */ /* 0x000fe2000f8e10ff */
[----:B------:R-:W-:Y:S02]  /*22f0*/  UISETP.NE.AND UP1, UPT, UR6, UR19, UPT ;  /* 0x000000130600728c */ /* 0x000fe4000bf25270 */
[----:B------:R-:W-:Y:S04]  /*2300*/  LDS R10, [R9] ;  /* 0x00000000090a7984 */ /* 0x000fe80000000800 */
[----:B------:R-:W0:Y:S04]  /*2310*/  LDS R12, [R11] ;  /* 0x000000000b0c7984 */ /* 0x000e280000000800 */
[----:B------:R-:W-:Y:S04]  /*2320*/  LDS R15, [R9+0x4] ;  /* 0x00000400090f7984 */ /* 0x000fe80000000800 */
[----:B------:R-:W1:Y:S04]  /*2330*/  LDS R14, [R11+0x4] ;  /* 0x000004000b0e7984 */ /* 0x000e680000000800 */
[----:B------:R-:W-:Y:S04]  /*2340*/  LDS R19, [R9+0x8] ;  /* 0x0000080009137984 */ /* 0x000fe80000000800 */
[----:B------:R-:W2:Y:S04]  /*2350*/  LDS R16, [R11+0x8] ;  /* 0x000008000b107984 */ /* 0x000ea80000000800 */
[----:B------:R-:W-:Y:S04]  /*2360*/  LDS R21, [R9+0xc] ;  /* 0x00000c0009157984 */ /* 0x000fe80000000800 */
[----:B------:R-:W3:Y:S01]  /*2370*/  LDS R18, [R11+0xc] ;  /* 0x00000c000b127984 */ /* 0x000ee20000000800 */
[----:B0-----:R-:W-:-:S04]  /*2380*/  FFMA R10, R10, R12, R7 ;  /* 0x0000000c0a0a7223 */ /* 0x001fc80000000007 */
[----:B-1----:R-:W-:-:S04]  /*2390*/  FFMA R10, R15, R14, R10 ;  /* 0x0000000e0f0a7223 */ /* 0x002fc8000000000a */
[----:B--2---:R-:W-:-:S04]  /*23a0*/  FFMA R10, R19, R16, R10 ;  /* 0x00000010130a7223 */ /* 0x004fc8000000000a */
[----:B---3--:R-:W-:Y:S01]  /*23b0*/  FFMA R7, R21, R18, R10 ;  /* 0x0000001215077223 */ /* 0x008fe2000000000a */
[----:B------:R-:W-:Y:S06]  /*23c0*/  BRA.U UP1, `(.L_x_23) ;  /* 0xfffffffd01b47547 */ /* 0x000fec000b83ffff */
[----:B------:R-:W-:-:S07]  /*23d0*/  MOV R9, UR19 ;  /* 0x0000001300097c02 */ /* 0x000fce0008000f00 */
.L_x_22:
[----:B------:R-:W-:Y:S01]  /*23e0*/  UISETP.NE.AND UP1, UPT, UR21, URZ, UPT ;  /* 0x000000ff1500728c */ /* 0x000fe2000bf25270 */
[----:B------:R-:W0:Y:S08]  /*23f0*/  LDCU UR15, c[0x0][0x3b0] ;  /* 0x00007600ff0f77ac */ /* 0x000e300008000800 */
[----:B------:R-:W-:Y:S05]  /*2400*/  BRA.U !UP1, `(.L_x_24) ;  /* 0x0000000109547547 */ /* 0x000fea000b800000 */
[----:B------:R-:W1:Y:S01]  /*2410*/  S2UR UR7, SR_CgaCtaId ;  /* 0x00000000000779c3 */ /* 0x000e620000008800 */
[----:B------:R-:W2:Y:S01]  /*2420*/  LDCU UR14, c[0x0][0x39c] ;  /* 0x00007380ff0e77ac */ /* 0x000ea20008000800 */
[----:B------:R-:W-:Y:S01]  /*2430*/  UMOV UR6, 0x400 ;  /* 0x0000040000067882 */ /* 0x000fe20000000000 */
[----:B------:R-:W-:Y:S01]  /*2440*/  UISETP.NE.AND UP1, UPT, UR21, 0x1, UPT ;  /* 0x000000011500788c */ /* 0x000fe2000bf25270 */
[--C-:B--2---:R-:W-:Y:S02]  /*2450*/  IMAD R10, R0, UR14, R9.reuse ;  /* 0x0000000e000a7c24 */ /* 0x104fe4000f8e0209 */
[----:B------:R-:W-:Y:S01]  /*2460*/  IMAD R9, R8, UR14, R9 ;  /* 0x0000000e08097c24 */ /* 0x000fe2000f8e0209 */
[----:B-1----:R-:W-:-:S04]  /*2470*/  ULEA UR6, UR7, UR6, 0x18 ;  /* 0x0000000607067291 */ /* 0x002fc8000f8ec0ff */
[----:B------:R-:W-:Y:S02]  /*2480*/  LEA R15, R9, UR11, 0x2 ;  /* 0x0000000b090f7c11 */ /* 0x000fe4000f8e10ff */
[----:B------:R-:W-:-:S03]  /*2490*/  LEA R14, R10, UR6, 0x2 ;  /* 0x000000060a0e7c11 */ /* 0x000fc6000f8e10ff */
[----:B------:R-:W-:Y:S04]  /*24a0*/  LDS R9, [R15] ;  /* 0x000000000f097984 */ /* 0x000fe80000000800 */
[----:B------:R-:W1:Y:S02]  /*24b0*/  LDS R10, [R14] ;  /* 0x000000000e0a7984 */ /* 0x000e640000000800 */
[----:B-1----:R-:W-:Y:S01]  /*24c0*/  FFMA R7, R10, R9, R7 ;  /* 0x000000090a077223 */ /* 0x002fe20000000007 */
[----:B------:R-:W-:Y:S06]  /*24d0*/  BRA.U !UP1, `(.L_x_24) ;  /* 0x0000000109207547 */ /* 0x000fec000b800000 */
[----:B------:R-:W-:Y:S01]  /*24e0*/  UISETP.NE.AND UP1, UPT, UR21, 0x2, UPT ;  /* 0x000000021500788c */ /* 0x000fe2000bf25270 */
[----:B------:R-:W-:Y:S04]  /*24f0*/  LDS R10, [R14+0x4] ;  /* 0x000004000e0a7984 */ /* 0x000fe80000000800 */
[----:B------:R-:W1:Y:S01]  /*2500*/  LDS R9, [R15+0x4] ;  /* 0x000004000f097984 */ /* 0x000e620000000800 */
[----:B------:R-:W-:-:S13]  /*2510*/  PLOP3.LUT P0, PT, PT, PT, UP1, 0x80, 0x8 ;  /* 0x000000000008781c */ /* 0x000fda0003f0f018 */
[----:B------:R-:W-:Y:S04]  /*2520*/  @P0 LDS R12, [R14+0x8] ;  /* 0x000008000e0c0984 */ /* 0x000fe80000000800 */
[----:B------:R-:W2:Y:S01]  /*2530*/  @P0 LDS R11, [R15+0x8] ;  /* 0x000008000f0b0984 */ /* 0x000ea20000000800 */
[----:B-1----:R-:W-:-:S04]  /*2540*/  FFMA R7, R10, R9, R7 ;  /* 0x000000090a077223 */ /* 0x002fc80000000007 */
[----:B--2---:R-:W-:-:S07]  /*2550*/  @P0 FFMA R7, R12, R11, R7 ;  /* 0x0000000b0c070223 */ /* 0x004fce0000000007 */
.L_x_24:
[----:B0-----:R-:W-:-:S07]  /*2560*/  FMUL R10, R7, UR15 ;  /* 0x0000000f070a7c20 */ /* 0x001fce0008400000 */
.L_x_21:
[----:B------:R-:W-:Y:S05]  /*2570*/  BSYNC.RECONVERGENT B0 ;  /* 0x0000000000007941 */ /* 0x000fea0003800200 */
.L_x_20:
[----:B------:R-:W-:Y:S01]  /*2580*/  IMAD R7, R0, R5, R8 ;  /* 0x0000000500077224 */ /* 0x000fe200078e0208 */
[----:B------:R-:W-:Y:S02]  /*2590*/  IADD3 R8, PT, PT, R8, 0x1, RZ ;  /* 0x0000000108087810 */ /* 0x000fe40007ffe0ff */
[----:B------:R-:W-:Y:S02]  /*25a0*/  FMNMX R3, R10, R3, !PT ;  /* 0x000000030a037209 */ /* 0x000fe40007800000 */
[----:B------:R-:W-:Y:S02]  /*25b0*/  LEA R7, R7, UR13, 0x2 ;  /* 0x0000000d07077c11 */ /* 0x000fe4000f8e10ff */
[----:B------:R-:W-:-:S03]  /*25c0*/  ISETP.NE.AND P0, PT, R8, R5, PT ;  /* 0x000000050800720c */ /* 0x000fc60003f05270 */
[----:B------:R0:W-:Y:S10]  /*25d0*/  STS [R7], R10 ;  /* 0x0000000a07007388 */ /* 0x0001f40000000800 */
[----:B0-----:R-:W-:Y:S05]  /*25e0*/  @!P0 BRA `(.L_x_18) ;  /* 0x0000000000ec8947 */ /* 0x001fea0003800000 */
[----:B------:R-:W-:Y:S05]  /*25f0*/  BRA `(.L_x_25) ;  /* 0xfffffff800e07947 */ /* 0x000fea000383ffff */
.L_x_19:
[----:B------:R-:W-:Y:S01]  /*2600*/  ISETP.GE.U32.AND P1, PT, R5, 0x4, PT ;  /* 0x000000040500780c */ /* 0x000fe20003f26070 */
[----:B------:R-:W-:Y:S01]  /*2610*/  IMAD.MOV.U32 R3, RZ, RZ, -0x800000 ;  /* 0xff800000ff037424 */ /* 0x000fe200078e00ff */
[----:B------:R-:W-:-:S11]  /*2620*/  MOV R8, RZ ;  /* 0x000000ff00087202 */ /* 0x000fd60000000f00 */
[----:B------:R-:W-:Y:S05]  /*2630*/  @!P1 BRA `(.L_x_26) ;  /* 0x0000000000789947 */ /* 0x000fea0003800000 */
[----:B------:R-:W-:Y:S01]  /*2640*/  MOV R3, 0xff800000 ;  /* 0xff80000000037802 */ /* 0x000fe20000000f00 */
[----:B------:R-:W-:-:S07]  /*2650*/  IMAD.MOV.U32 R8, RZ, RZ, RZ ;  /* 0x000000ffff087224 */ /* 0x000fce00078e00ff */
.L_x_27:
[--C-:B0-----:R-:W-:Y:S02]  /*2660*/  IMAD R9, R5, UR4, R8.reuse ;  /* 0x0000000405097c24 */ /* 0x101fe4000f8e0208 */
[----:B------:R-:W-:Y:S01]  /*2670*/  IMAD R7, R0, R5, R8 ;  /* 0x0000000500077224 */ /* 0x000fe200078e0208 */
[----:B------:R-:W-:Y:S01]  /*2680*/  IADD3 R8, PT, PT, R8, 0x4, RZ ;  /* 0x0000000408087810 */ /* 0x000fe20007ffe0ff */
[C---:B------:R-:W-:Y:S01]  /*2690*/  VIADD R12, R9.reuse, 0x3 ;  /* 0x00000003090c7836 */ /* 0x040fe20000000000 */
[C---:B------:R-:W-:Y:S02]  /*26a0*/  IADD3 R10, PT, PT, R9.reuse, 0x1, RZ ;  /* 0x00000001090a7810 */ /* 0x040fe40007ffe0ff */
[C---:B------:R-:W-:Y:S02]  /*26b0*/  IADD3 R11, PT, PT, R9.reuse, 0x2, RZ ;  /* 0x00000002090b7810 */ /* 0x040fe40007ffe0ff */
[----:B------:R-:W-:Y:S02]  /*26c0*/  ISETP.GE.AND P1, PT, R9, UR14, PT ;  /* 0x0000000e09007c0c */ /* 0x000fe4000bf26270 */
[----:B------:R-:W-:-:S02]  /*26d0*/  ISETP.GE.AND P2, PT, R10, UR14, PT ;  /* 0x0000000e0a007c0c */ /* 0x000fc4000bf46270 */
[----:B------:R-:W-:Y:S02]  /*26e0*/  ISETP.GE.AND P3, PT, R11, UR14, PT ;  /* 0x0000000e0b007c0c */ /* 0x000fe4000bf66270 */
[----:B------:R-:W-:Y:S02]  /*26f0*/  ISETP.GE.AND P4, PT, R12, UR14, PT ;  /* 0x0000000e0c007c0c */ /* 0x000fe4000bf86270 */
[----:B------:R-:W-:Y:S02]  /*2700*/  LEA R9, R7, UR13, 0x2 ;  /* 0x0000000d07097c11 */ /* 0x000fe4000f8e10ff */
[C---:B------:R-:W-:Y:S02]  /*2710*/  FSEL R7, R25.reuse, -INF , !P1 ;  /* 0xff80000019077808 */ /* 0x040fe40004800000 */
[C---:B------:R-:W-:Y:S02]  /*2720*/  FSEL R11, R25.reuse, -INF , !P2 ;  /* 0xff800000190b7808 */ /* 0x040fe40005000000 */
[----:B------:R-:W-:-:S02]  /*2730*/  FSEL R14, R25, -INF , !P3 ;  /* 0xff800000190e7808 */ /* 0x000fc40005800000 */
[----:B------:R-:W-:Y:S02]  /*2740*/  FSEL R15, R25, -INF , !P4 ;  /* 0xff800000190f7808 */ /* 0x000fe40006000000 */
[----:B------:R-:W-:Y:S02]  /*2750*/  FSEL R10, R7, -INF , !P0 ;  /* 0xff800000070a7808 */ /* 0x000fe40004000000 */
[----:B------:R-:W-:Y:S02]  /*2760*/  FSEL R12, R11, -INF , !P0 ;  /* 0xff8000000b0c7808 */ /* 0x000fe40004000000 */
[----:B------:R-:W-:Y:S01]  /*2770*/  FSEL R14, R14, -INF , !P0 ;  /* 0xff8000000e0e7808 */ /* 0x000fe20004000000 */
[----:B------:R0:W-:Y:S01]  /*2780*/  STS [R9], R10 ;  /* 0x0000000a09007388 */ /* 0x0001e20000000800 */
[----:B------:R-:W-:Y:S02]  /*2790*/  FSEL R16, R15, -INF , !P0 ;  /* 0xff8000000f107808 */ /* 0x000fe40004000000 */
[----:B------:R-:W-:Y:S01]  /*27a0*/  ISETP.NE.AND P1, PT, R8, UR24, PT ;  /* 0x0000001808007c0c */ /* 0x000fe2000bf25270 */
[----:B------:R0:W-:Y:S01]  /*27b0*/  STS [R9+0x4], R12 ;  /* 0x0000040c09007388 */ /* 0x0001e20000000800 */
[----:B------:R-:W-:-:S03]  /*27c0*/  FMNMX3 R3, R3, R10, R12, !PT ;  /* 0x0000000a03037276 */ /* 0x000fc6000780000c */
[----:B------:R0:W-:Y:S01]  /*27d0*/  STS [R9+0x8], R14 ;  /* 0x0000080e09007388 */ /* 0x0001e20000000800 */
[----:B------:R-:W-:-:S03]  /*27e0*/  FMNMX3 R3, R3, R14, R16, !PT ;  /* 0x0000000e03037276 */ /* 0x000fc60007800010 */
[----:B------:R0:W-:Y:S04]  /*27f0*/  STS [R9+0xc], R16 ;  /* 0x00000c1009007388 */ /* 0x0001e80000000800 */
[----:B------:R-:W-:Y:S05]  /*2800*/  @P1 BRA `(.L_x_27) ;  /* 0xfffffffc00941947 */ /* 0x000fea000383ffff */
[----:B------:R-:W-:-:S07]  /*2810*/  MOV R8, UR24 ;  /* 0x0000001800087c02 */ /* 0x000fce0008000f00 */
.L_x_26:
[----:B------:R-:W-:-:S09]  /*2820*/  UISETP.NE.AND UP1, UPT, UR25, URZ, UPT ;  /* 0x000000ff1900728c */ /* 0x000fd2000bf25270 */
[----:B------:R-:W-:Y:S05]  /*2830*/  BRA.U !UP1, `(.L_x_18) ;  /* 0x0000000109587547 */ /* 0x000fea000b800000 */
[--C-:B------:R-:W-:Y:S01]  /*2840*/  IMAD R7, R5, UR4, R8.reuse ;  /* 0x0000000405077c24 */ /* 0x100fe2000f8e0208 */
[----:B------:R-:W-:Y:S01]  /*2850*/  UISETP.NE.AND UP1, UPT, UR25, 0x1, UPT ;  /* 0x000000011900788c */ /* 0x000fe2000bf25270 */
[----:B------:R-:W-:-:S03]  /*2860*/  IMAD R8, R0, R5, R8 ;  /* 0x0000000500087224 */ /* 0x000fc600078e0208 */
[----:B0-----:R-:W-:-:S04]  /*2870*/  VIMNMX R9, PT, PT, R4, R7, !PT ;  /* 0x0000000704097248 */ /* 0x001fc80007fe0100 */
[----:B------:R-:W-:Y:S02]  /*2880*/  ISETP.GE.AND P0, PT, R9, UR14, PT ;  /* 0x0000000e09007c0c */ /* 0x000fe4000bf06270 */
[----:B------:R-:W-:Y:S02]  /*2890*/  LEA R9, R8, UR13, 0x2 ;  /* 0x0000000d08097c11 */ /* 0x000fe4000f8e10ff */
[----:B------:R-:W-:-:S04]  /*28a0*/  FSEL R8, R25, -INF , !P0 ;  /* 0xff80000019087808 */ /* 0x000fc80004000000 */
[----:B------:R-:W-:Y:S01]  /*28b0*/  FMNMX R3, R3, R8, !PT ;  /* 0x0000000803037209 */ /* 0x000fe20007800000 */
[----:B------:R1:W-:Y:S01]  /*28c0*/  STS [R9], R8 ;  /* 0x0000000809007388 */ /* 0x0003e20000000800 */
[----:B------:R-:W-:Y:S05]  /*28d0*/  BRA.U !UP1, `(.L_x_18) ;  /* 0x0000000109307547 */ /* 0x000fea000b800000 */
[----:B------:R-:W-:Y:S01]  /*28e0*/  UISETP.NE.AND UP1, UPT, UR25, 0x2, UPT ;  /* 0x000000021900788c */ /* 0x000fe2000bf25270 */
[----:B-1----:R-:W-:-:S04]  /*28f0*/  VIADDMNMX R8, R7, 0x1, R4, !PT ;  /* 0x0000000107087846 */ /* 0x002fc80007800104 */
[----:B------:R-:W-:Y:S02]  /*2900*/  ISETP.GE.AND P0, PT, R8, UR14, PT ;  /* 0x0000000e08007c0c */ /* 0x000fe4000bf06270 */
[----:B------:R-:W-:Y:S02]  /*2910*/  PLOP3.LUT P2, PT, PT, PT, UP1, 0x80, 0x8 ;  /* 0x000000000008781c */ /* 0x000fe40003f4f018 */
[----:B------:R-:W-:-:S04]  /*2920*/  FSEL R8, R25, -INF , !P0 ;  /* 0xff80000019087808 */ /* 0x000fc80004000000 */
[----:B------:R-:W-:Y:S01]  /*2930*/  FMNMX R3, R3, R8, !PT ;  /* 0x0000000803037209 */ /* 0x000fe20007800000 */
[----:B------:R2:W-:Y:S06]  /*2940*/  STS [R9+0x4], R8 ;  /* 0x0000040809007388 */ /* 0x0005ec0000000800 */
[----:B------:R-:W-:-:S04]  /*2950*/  @P2 VIADDMNMX R7, R7, 0x2, R4, !PT ;  /* 0x0000000207072846 */ /* 0x000fc80007800104 */
[----:B------:R-:W-:-:S04]  /*2960*/  @P2 ISETP.GE.AND P1, PT, R7, UR14, PT ;  /* 0x0000000e07002c0c */ /* 0x000fc8000bf26270 */
[----:B------:R-:W-:-:S04]  /*2970*/  @P2 FSEL R10, R25, -INF , !P1 ;  /* 0xff800000190a2808 */ /* 0x000fc80004800000 */
[----:B------:R-:W-:Y:S01]  /*2980*/  @P2 FMNMX R3, R3, R10, !PT ;  /* 0x0000000a03032209 */ /* 0x000fe20007800000 */
[----:B------:R2:W-:Y:S06]  /*2990*/  @P2 STS [R9+0x8], R10 ;  /* 0x0000080a09002388 */ /* 0x0005ec0000000800 */
.L_x_18:
[----:B------:R-:W-:Y:S01]  /*29a0*/  ISETP.NE.AND P0, PT, R13, RZ, PT ;  /* 0x000000ff0d00720c */ /* 0x000fe20003f05270 */
[----:B012---:R-:W-:-:S12]  /*29b0*/  IMAD.MOV.U32 R9, RZ, RZ, RZ ;  /* 0x000000ffff097224 */ /* 0x007fd800078e00ff */
[----:B------:R-:W-:Y:S05]  /*29c0*/  @!P0 BRA `(.L_x_28) ;  /* 0x0000000c00f48947 */ /* 0x000fea0003800000 */
[----:B------:R-:W-:Y:S01]  /*29d0*/  ISETP.GE.U32.AND P0, PT, R5, 0x8, PT ;  /* 0x000000080500780c */ /* 0x000fe20003f06070 */
[----:B------:R-:W-:Y:S01]  /*29e0*/  UMOV UR6, URZ ;  /* 0x000000ff00067c82 */ /* 0x000fe20008000000 */
[----:B------:R-:W-:-:S11]  /*29f0*/  HFMA2 R9, -RZ, RZ, 0, 0 ;  /* 0x00000000ff097431 */ /* 0x000fd600000001ff */
[----:B------:R-:W-:Y:S05]  /*2a00*/  @!P0 BRA `(.L_x_29) ;  /* 0x0000000400fc8947 */ /* 0x000fea0003800000 */
[----:B------:R-:W0:Y:S01]  /*2a10*/  LDC R5, c[0x0][0x3a8] ;  /* 0x0000ea00ff057b82 */ /* 0x000e220000000800 */
[----:B------:R-:W-:Y:S01]  /*2a20*/  MOV R9, RZ ;  /* 0x000000ff00097202 */ /* 0x000fe20000000f00 */
[----:B------:R-:W-:-:S06]  /*2a30*/  UMOV UR6, URZ ;  /* 0x000000ff00067c82 */ /* 0x000fcc0008000000 */
.L_x_30:
[----:B0-----:R-:W-:Y:S01]  /*2a40*/  IMAD R7, R0, R5, UR6 ;  /* 0x0000000600077e24 */ /* 0x001fe2000f8e0205 */
[----:B------:R-:W-:Y:S01]  /*2a50*/  PLOP3.LUT P0, PT, PT, PT, PT, 0x80, 0x8 ;  /* 0x000000000008781c */ /* 0x000fe20003f0f070 */
[----:B------:R-:W-:-:S03]  /*2a60*/  UIADD3 UR6, UPT, UPT, UR6, 0x8, URZ ;  /* 0x0000000806067890 */ /* 0x000fc6000fffe0ff */
[----:B------:R-:W-:Y:S01]  /*2a70*/  LEA R7, R7, UR13, 0x2 ;  /* 0x0000000d07077c11 */ /* 0x000fe2000f8e10ff */
[----:B------:R-:W-:-:S04]  /*2a80*/  UISETP.NE.AND UP1, UPT, UR6, UR10, UPT ;  /* 0x0000000a0600728c */ /* 0x000fc8000bf25270 */
[----:B------:R-:W0:Y:S04]  /*2a90*/  LDS R8, [R7] ;  /* 0x0000000007087984 */ /* 0x000e280000000800 */
[----:B------:R-:W1:Y:S04]  /*2aa0*/  LDS R12, [R7+0x4] ;  /* 0x00000400070c7984 */ /* 0x000e680000000800 */
[----:B------:R-:W2:Y:S04]  /*2ab0*/  LDS R14, [R7+0x8] ;  /* 0x00000800070e7984 */ /* 0x000ea80000000800 */
[----:B------:R-:W3:Y:S04]  /*2ac0*/  LDS R16, [R7+0xc] ;  /* 0x00000c0007107984 */ /* 0x000ee80000000800 */
[----:B------:R-:W-:Y:S04]  /*2ad0*/  LDS R22, [R7+0x14] ;  /* 0x0000140007167984 */ /* 0x000fe80000000800 */
[----:B------:R-:W-:Y:S01]  /*2ae0*/  LDS R18, [R7+0x18] ;  /* 0x0000180007127984 */ /* 0x000fe20000000800 */
[----:B0-----:R-:W-:-:S02]  /*2af0*/  FSETP.NEU.AND P2, PT, R8, -INF , PT ;  /* 0xff8000000800780b */ /* 0x001fc40003f4d000 */
[----:B-1----:R-:W-:Y:S02]  /*2b00*/  FSETP.NEU.AND P3, PT, R12, -INF , PT ;  /* 0xff8000000c00780b */ /* 0x002fe40003f6d000 */
[----:B--2---:R-:W-:Y:S02]  /*2b10*/  FSETP.NEU.AND P5, PT, R14, -INF , PT ;  /* 0xff8000000e00780b */ /* 0x004fe40003fad000 */
[----:B---3--:R-:W-:-:S07]  /*2b20*/  FSETP.NEU.AND P6, PT, R16, -INF , PT ;  /* 0xff8000001000780b */ /* 0x008fce0003fcd000 */
[----:B------:R-:W-:-:S04]  /*2b30*/  @P2 FADD R8, R8, -R3 ;  /* 0x8000000308082221 */ /* 0x000fc80000000000 */
[----:B------:R-:W-:Y:S01]  /*2b40*/  @P2 FMUL R10, R8, 1.4426950216293334961 ;  /* 0x3fb8aa3b080a2820 */ /* 0x000fe20000400000 */
[--C-:B------:R-:W-:Y:S01]  /*2b50*/  @P3 FADD R12, R12, -R3.reuse ;  /* 0x800000030c0c3221 */ /* 0x100fe20000000000 */
[----:B------:R-:W-:Y:S02]  /*2b60*/  IMAD.MOV.U32 R8, RZ, RZ, RZ ;  /* 0x000000ffff087224 */ /* 0x000fe400078e00ff */
[----:B------:R-:W-:Y:S01]  /*2b70*/  @P5 FADD R15, R14, -R3 ;  /* 0x800000030e0f5221 */ /* 0x000fe20000000000 */
[----:B------:R-:W-:Y:S01]  /*2b80*/  @P2 FSETP.GEU.AND P1, PT, R10, -126, PT ;  /* 0xc2fc00000a00280b */ /* 0x000fe20003f2e000 */
[----:B------:R-:W-:Y:S01]  /*2b90*/  @P3 FMUL R14, R12, 1.4426950216293334961 ;  /* 0x3fb8aa3b0c0e3820 */ /* 0x000fe20000400000 */
[----:B------:R-:W-:Y:S02]  /*2ba0*/  HFMA2 R12, -RZ, RZ, 0, 0 ;  /* 0x00000000ff0c7431 */ /* 0x000fe400000001ff */
[----:B------:R-:W-:Y:S01]  /*2bb0*/  @P5 FMUL R15, R15, 1.4426950216293334961 ;  /* 0x3fb8aa3b0f0f5820 */ /* 0x000fe20000400000 */
[----:B------:R-:W-:-:S02]  /*2bc0*/  @P2 PLOP3.LUT P0, PT, P1, PT, PT, 0x80, 0x8 ;  /* 0x000000000008281c */ /* 0x000fc40000f0f070 */
[----:B------:R-:W-:-:S11]  /*2bd0*/  @P3 FSETP.GEU.AND P1, PT, R14, -126, PT ;  /* 0xc2fc00000e00380b */ /* 0x000fd60003f2e000 */
[----:B------:R-:W-:-:S04]  /*2be0*/  @!P0 FMUL R10, R10, 0.5 ;  /* 0x3f0000000a0a8820 */ /* 0x000fc80000400000 */
[----:B------:R0:W1:Y:S02]  /*2bf0*/  @P2 MUFU.EX2 R11, R10 ;  /* 0x0000000a000b2308 */ /* 0x0000640000000800 */
[----:B0-----:R-:W-:Y:S02]  /*2c00*/  @P6 FADD R10, R16, -R3 ;  /* 0x80000003100a6221 */ /* 0x001fe40000000000 */
[----:B------:R-:W0:Y:S02]  /*2c10*/  LDS R16, [R7+0x10] ;  /* 0x0000100007107984 */ /* 0x000e240000000800 */
[----:B------:R-:W-:Y:S01]  /*2c20*/  @P6 FMUL R19, R10, 1.4426950216293334961 ;  /* 0x3fb8aa3b0a136820 */ /* 0x000fe20000400000 */
[----:B-1----:R-:W-:Y:S01]  /*2c30*/  @!P0 FMUL R11, R11, R11 ;  /* 0x0000000b0b0b8220 */ /* 0x002fe20000400000 */
[----:B------:R-:W-:-:S03]  /*2c40*/  @P5 FSETP.GEU.AND P0, PT, R15, -126, PT ;  /* 0xc2fc00000f00580b */ /* 0x000fc60003f0e000 */
[----:B------:R-:W-:Y:S02]  /*2c50*/  @P6 FSETP.GEU.AND P4, PT, R19, -126, PT ;  /* 0xc2fc00001300680b */ /* 0x000fe40003f8e000 */
[----:B------:R-:W-:Y:S02]  /*2c60*/  @P2 MOV R8, R11 ;  /* 0x0000000b00082202 */ /* 0x000fe40000000f00 */
[----:B------:R-:W-:Y:S02]  /*2c70*/  PLOP3.LUT P2, PT, PT, PT, PT, 0x80, 0x8 ;  /* 0x000000000008781c */ /* 0x000fe40003f4f070 */
[----:B------:R-:W-:Y:S01]  /*2c80*/  @P3 PLOP3.LUT P2, PT, P1, PT, PT, 0x80, 0x8 ;  /* 0x000000000008381c */ /* 0x000fe20000f4f070 */
[----:B------:R-:W-:Y:S01]  /*2c90*/  FADD R9, R8, R9 ;  /* 0x0000000908097221 */ /* 0x000fe20000000000 */
[----:B------:R-:W-:Y:S01]  /*2ca0*/  PLOP3.LUT P1, PT, PT, PT, PT, 0x80, 0x8 ;  /* 0x000000000008781c */ /* 0x000fe20003f2f070 */
[----:B------:R-:W-:Y:S01]  /*2cb0*/  STS [R7], R8 ;  /* 0x0000000807007388 */ /* 0x000fe20000000800 */
[----:B------:R-:W-:-:S02]  /*2cc0*/  @P5 PLOP3.LUT P1, PT, P0, PT, PT, 0x80, 0x8 ;  /* 0x000000000008581c */ /* 0x000fc4000072f070 */
[----:B------:R-:W-:Y:S02]  /*2cd0*/  PLOP3.LUT P0, PT, PT, PT, PT, 0x80, 0x8 ;  /* 0x000000000008781c */ /* 0x000fe40003f0f070 */
[----:B------:R-:W-:-:S05]  /*2ce0*/  @P6 PLOP3.LUT P0, PT, P4, PT, PT, 0x80, 0x8 ;  /* 0x000000000008681c */ /* 0x000fca000270f070 */
[----:B------:R-:W-:-:S04]  /*2cf0*/  @!P2 FMUL R14, R14, 0.5 ;  /* 0x3f0000000e0ea820 */ /* 0x000fc80000400000 */
[----:B------:R1:W2:Y:S01]  /*2d00*/  @P3 MUFU.EX2 R10, R14 ;  /* 0x0000000e000a3308 */ /* 0x0002a20000000800 */
[----:B------:R-:W-:-:S03]  /*2d10*/  @!P1 FMUL R15, R15, 0.5 ;  /* 0x3f0000000f0f9820 */ /* 0x000fc60000400000 */
[----:B------:R-:W-:-:S04]  /*2d20*/  @!P0 FMUL R19, R19, 0.5 ;  /* 0x3f00000013138820 */ /* 0x000fc80000400000 */
[----:B------:R3:W4:Y:S01]  /*2d30*/  @P6 MUFU.EX2 R20, R19 ;  /* 0x0000001300146308 */ /* 0x0007220000000800 */
[----:B0-----:R-:W-:Y:S02]  /*2d40*/  FSETP.NEU.AND P4, PT, R16, -INF , PT ;  /* 0xff8000001000780b */ /* 0x001fe40003f8d000 */
[----:B-1----:R-:W-:-:S05]  /*2d50*/  MOV R14, RZ ;  /* 0x000000ff000e7202 */ /* 0x002fca0000000f00 */
[----:B------:R0:W1:Y:S01]  /*2d60*/  @P5 MUFU.EX2 R11, R15 ;  /* 0x0000000f000b5308 */ /* 0x0000620000000800 */
[----:B--2---:R-:W-:Y:S01]  /*2d70*/  @!P2 FMUL R10, R10, R10 ;  /* 0x0000000a0a0aa220 */ /* 0x004fe20000400000 */
[----:B------:R-:W-:Y:S02]  /*2d80*/  PLOP3.LUT P2, PT, PT, PT, PT, 0x80, 0x8 ;  /* 0x000000000008781c */ /* 0x000fe40003f4f070 */
[----:B---3--:R-:W-:Y:S01]  /*2d90*/  P2R R19, PR, RZ, 0x10 ;  /* 0x00000010ff137803 */ /* 0x008fe20000000000 */
[----:B------:R-:W-:Y:S02]  /*2da0*/  @P3 IMAD.MOV.U32 R12, RZ, RZ, R10 ;  /* 0x000000ffff0c3224 */ /* 0x000fe400078e000a */
[----:B------:R-:W-:Y:S01]  /*2db0*/  HFMA2 R10, -RZ, RZ, 0, 0 ;  /* 0x00000000ff0a7431 */ /* 0x000fe200000001ff */
[----:B------:R-:W-:Y:S01]  /*2dc0*/  FSETP.NEU.AND P3, PT, R22, -INF , PT ;  /* 0xff8000001600780b */ /* 0x000fe20003f6d000 */
[----:B------:R-:W-:Y:S01]  /*2dd0*/  @P4 FADD R16, R16, -R3 ;  /* 0x8000000310104221 */ /* 0x000fe20000000000 */
[----:B----4-:R-:W-:Y:S01]  /*2de0*/  @!P0 FMUL R20, R20, R20 ;  /* 0x0000001414148220 */ /* 0x010fe20000400000 */
[----:B------:R-:W-:Y:S01]  /*2df0*/  FADD R9, R9, R12 ;  /* 0x0000000c09097221 */ /* 0x000fe20000000000 */
[----:B------:R-:W-:Y:S01]  /*2e00*/  STS [R7+0x4], R12 ;  /* 0x0000040c07007388 */ /* 0x000fe20000000800 */
[----:B0-----:R-:W-:-:S02]  /*2e10*/  @P4 FMUL R15, R16, 1.4426950216293334961 ;  /* 0x3fb8aa3b100f4820 */ /* 0x001fc40000400000 */
[----:B------:R-:W-:Y:S02]  /*2e20*/  @P6 MOV R10, R20 ;  /* 0x00000014000a6202 */ /* 0x000fe40000000f00 */
[----:B------:R-:W0:Y:S01]  /*2e30*/  LDS R20, [R7+0x1c] ;  /* 0x00001c0007147984 */ /* 0x000e220000000800 */
[----:B-1----:R-:W-:Y:S01]  /*2e40*/  @!P1 FMUL R11, R11, R11 ;  /* 0x0000000b0b0b9220 */ /* 0x002fe20000400000 */
[----:B------:R-:W-:Y:S02]  /*2e50*/  @P4 FSETP.GEU.AND P0, PT, R15, -126, PT ;  /* 0xc2fc00000f00480b */ /* 0x000fe40003f0e000 */
[----:B------:R-:W-:Y:S01]  /*2e60*/  @P3 FADD R21, R22, -R3 ;  /* 0x8000000316153221 */ /* 0x000fe20000000000 */
[----:B------:R-:W-:Y:S01]  /*2e70*/  @P5 IMAD.MOV.U32 R14, RZ, RZ, R11 ;  /* 0x000000ffff0e5224 */ /* 0x000fe200078e000b */
[----:B------:R-:W-:Y:S01]  /*2e80*/  FSETP.NEU.AND P5, PT, R18, -INF , PT ;  /* 0xff8000001200780b */ /* 0x000fe20003fad000 */
[----:B------:R1:W-:Y:S01]  /*2e90*/  STS [R7+0xc], R10 ;  /* 0x00000c0a07007388 */ /* 0x0003e20000000800 */
[----:B------:R-:W-:Y:S01]  /*2ea0*/  @P3 FMUL R16, R21, 1.4426950216293334961 ;  /* 0x3fb8aa3b15103820 */ /* 0x000fe20000400000 */
[----:B------:R-:W-:Y:S01]  /*2eb0*/  @P4 PLOP3.LUT P2, PT, P0, PT, PT, 0x80, 0x8 ;  /* 0x000000000008481c */ /* 0x000fe2000074f070 */
[----:B------:R-:W-:Y:S01]  /*2ec0*/  FADD R9, R9, R14 ;  /* 0x0000000e09097221 */ /* 0x000fe20000000000 */
[----:B------:R-:W-:Y:S01]  /*2ed0*/  PLOP3.LUT P0, PT, PT, PT, PT, 0x80, 0x8 ;  /* 0x000000000008781c */ /* 0x000fe20003f0f070 */
[----:B------:R1:W-:Y:S01]  /*2ee0*/  STS [R7+0x8], R14 ;  /* 0x0000080e07007388 */ /* 0x0003e20000000800 */
[----:B------:R-:W-:Y:S01]  /*2ef0*/  @P3 FSETP.GEU.AND P1, PT, R16, -126, PT ;  /* 0xc2fc00001000380b */ /* 0x000fe20003f2e000 */
[----:B------:R-:W-:Y:S01]  /*2f00*/  FADD R9, R9, R10 ;  /* 0x0000000a09097221 */ /* 0x000fe20000000000 */
[----:B------:R-:W-:-:S02]  /*2f10*/  P2R R11, PR, RZ, 0x4 ;  /* 0x00000004ff0b7803 */ /* 0x000fc40000000000 */
[----:B------:R-:W-:Y:S02]  /*2f20*/  @P3 PLOP3.LUT P0, PT, P1, PT, PT, 0x80, 0x8 ;  /* 0x000000000008381c */ /* 0x000fe40000f0f070 */
[----:B------:R-:W-:Y:S01]  /*2f30*/  P2R R21, PR, RZ, 0x8 ;  /* 0x00000008ff157803 */ /* 0x000fe20000000000 */
[----:B------:R-:W-:Y:S01]  /*2f40*/  @P5 FADD R18, R18, -R3 ;  /* 0x8000000312125221 */ /* 0x000fe20000000000 */
[----:B------:R-:W-:Y:S02]  /*2f50*/  ISETP.NE.AND P3, PT, R11, RZ, PT ;  /* 0x000000ff0b00720c */ /* 0x000fe40003f65270 */
[----:B------:R-:W-:Y:S01]  /*2f60*/  PLOP3.LUT P1, PT, PT, PT, PT, 0x80, 0x8 ;  /* 0x000000000008781c */ /* 0x000fe20003f2f070 */
[----:B------:R-:W-:-:S05]  /*2f70*/  @P5 FMUL R18, R18, 1.4426950216293334961 ;  /* 0x3fb8aa3b12125820 */ /* 0x000fca0000400000 */
[----:B------:R-:W-:Y:S01]  /*2f80*/  @P5 FSETP.GEU.AND P2, PT, R18, -126, PT ;  /* 0xc2fc00001200580b */ /* 0x000fe20003f4e000 */
[----:B------:R-:W-:-:S03]  /*2f90*/  @!P0 FMUL R16, R16, 0.5 ;  /* 0x3f00000010108820 */ /* 0x000fc60000400000 */
[----:B------:R-:W-:Y:S01]  /*2fa0*/  @P5 PLOP3.LUT P1, PT, P2, PT, PT, 0x80, 0x8 ;  /* 0x000000000008581c */ /* 0x000fe2000172f070 */
[----:B------:R-:W-:Y:S01]  /*2fb0*/  @!P3 FMUL R15, R15, 0.5 ;  /* 0x3f0000000f0fb820 */ /* 0x000fe20000400000 */
[----:B------:R-:W-:Y:S02]  /*2fc0*/  PLOP3.LUT P2, PT, PT, PT, PT, 0x80, 0x8 ;  /* 0x000000000008781c */ /* 0x000fe40003f4f070 */
[----:B0-----:R-:W-:-:S09]  /*2fd0*/  FSETP.NEU.AND P6, PT, R20, -INF , PT ;  /* 0xff8000001400780b */ /* 0x001fd20003fcd000 */
[----:B------:R-:W-:-:S04]  /*2fe0*/  @!P1 FMUL R18, R18, 0.5 ;  /* 0x3f00000012129820 */ /* 0x000fc80000400000 */
[----:B------:R-:W-:Y:S01]  /*2ff0*/  @P6 FADD R11, R20, -R3 ;  /* 0x80000003140b6221 */ /* 0x000fe20000000000 */
[----:B------:R-:W-:-:S03]  /*3000*/  MOV R20, RZ ;  /* 0x000000ff00147202 */ /* 0x000fc60000000f00 */
[----:B------:R-:W-:-:S05]  /*3010*/  @P6 FMUL R22, R11, 1.4426950216293334961 ;  /* 0x3fb8aa3b0b166820 */ /* 0x000fca0000400000 */
[----:B------:R-:W-:-:S04]  /*3020*/  @P6 FSETP.GEU.AND P4, PT, R22, -126, PT ;  /* 0xc2fc00001600680b */ /* 0x000fc80003f8e000 */
[----:B------:R-:W-:Y:S02]  /*3030*/  @P6 PLOP3.LUT P2, PT, P4, PT, PT, 0x80, 0x8 ;  /* 0x000000000008681c */ /* 0x000fe4000274f070 */
[----:B------:R-:W-:-:S11]  /*3040*/  ISETP.NE.AND P4, PT, R19, RZ, PT ;  /* 0x000000ff1300720c */ /* 0x000fd60003f85270 */
[----:B------:R-:W-:Y:S02]  /*3050*/  @!P2 FMUL R22, R22, 0.5 ;  /* 0x3f0000001616a820 */ /* 0x000fe40000400000 */
[----:B------:R-:W0:Y:S08]  /*3060*/  @P4 MUFU.EX2 R11, R15 ;  /* 0x0000000f000b4308 */ /* 0x000e300000000800 */
[----:B------:R2:W3:Y:S01]  /*3070*/  @P6 MUFU.EX2 R23, R22 ;  /* 0x0000001600176308 */ /* 0x0004e20000000800 */
[----:B0-----:R-:W-:Y:S01]  /*3080*/  @!P3 FMUL R11, R11, R11 ;  /* 0x0000000b0b0bb220 */ /* 0x001fe20000400000 */
[----:B------:R-:W-:Y:S01]  /*3090*/  ISETP.NE.AND P3, PT, R21, RZ, PT ;  /* 0x000000ff1500720c */ /* 0x000fe20003f65270 */
[----:B--2---:R-:W-:-:S05]  /*30a0*/  HFMA2 R22, -RZ, RZ, 0, 0 ;  /* 0x00000000ff167431 */ /* 0x004fca00000001ff */
[----:B------:R0:W2:Y:S01]  /*30b0*/  @P5 MUFU.EX2 R21, R18 ;  /* 0x0000001200155308 */ /* 0x0000a20000000800 */
[----:B---3--:R-:W-:Y:S01]  /*30c0*/  @!P2 FMUL R23, R23, R23 ;  /* 0x000000171717a220 */ /* 0x008fe20000400000 */
[----:B0-----:R-:W-:-:S06]  /*30d0*/  IMAD.MOV.U32 R18, RZ, RZ, RZ ;  /* 0x000000ffff127224 */ /* 0x001fcc00078e00ff */
[----:B------:R0:W3:Y:S01]  /*30e0*/  @P3 MUFU.EX2 R19, R16 ;  /* 0x0000001000133308 */ /* 0x0000e20000000800 */
[----:B------:R-:W-:Y:S02]  /*30f0*/  @P6 IMAD.MOV.U32 R22, RZ, RZ, R23 ;  /* 0x000000ffff166224 */ /* 0x000fe400078e0017 */
[----:B--2---:R-:W-:-:S03]  /*3100*/  @!P1 FMUL R21, R21, R21 ;  /* 0x0000001515159220 */ /* 0x004fc60000400000 */
[----:B------:R1:W-:Y:S01]  /*3110*/  STS [R7+0x1c], R22 ;  /* 0x00001c1607007388 */ /* 0x0003e20000000800 */
[----:B0-----:R-:W-:Y:S01]  /*3120*/  HFMA2 R16, -RZ, RZ, 0, 0 ;  /* 0x00000000ff107431 */ /* 0x001fe200000001ff */
[----:B------:R-:W-:Y:S01]  /*3130*/  @P5 MOV R20, R21 ;  /* 0x0000001500145202 */ /* 0x000fe20000000f00 */
[----:B------:R-:W-:-:S04]  /*3140*/  @P4 IMAD.MOV.U32 R16, RZ, RZ, R11 ;  /* 0x000000ffff104224 */ /* 0x000fc800078e000b */
[----:B------:R1:W-:Y:S01]  /*3150*/  STS [R7+0x18], R20 ;  /* 0x0000181407007388 */ /* 0x0003e20000000800 */
[----:B---3--:R-:W-:Y:S01]  /*3160*/  @!P0 FMUL R19, R19, R19 ;  /* 0x0000001313138220 */ /* 0x008fe20000400000 */
[----:B------:R-:W-:Y:S02]  /*3170*/  FADD R9, R9, R16 ;  /* 0x0000001009097221 */ /* 0x000fe40000000000 */
[----:B------:R1:W-:Y:S02]  /*3180*/  STS [R7+0x10], R16 ;  /* 0x0000101007007388 */ /* 0x0003e40000000800 */
[----:B------:R-:W-:-:S05]  /*3190*/  @P3 MOV R18, R19 ;  /* 0x0000001300123202 */ /* 0x000fca0000000f00 */
[----:B------:R1:W-:Y:S01]  /*31a0*/  STS [R7+0x14], R18 ;  /* 0x0000141207007388 */ /* 0x0003e20000000800 */
[----:B------:R-:W-:-:S04]  /*31b0*/  FADD R9, R9, R18 ;  /* 0x0000001209097221 */ /* 0x000fc80000000000 */
[----:B------:R-:W-:-:S04]  /*31c0*/  FADD R9, R9, R20 ;  /* 0x0000001409097221 */ /* 0x000fc80000000000 */
[----:B------:R-:W-:Y:S01]  /*31d0*/  FADD R9, R9, R22 ;  /* 0x0000001609097221 */ /* 0x000fe20000000000 */
[----:B-1----:R-:W-:Y:S06]  /*31e0*/  BRA.U UP1, `(.L_x_30) ;  /* 0xfffffff901147547 */ /* 0x002fec000b83ffff */
[----:B------:R-:W-:-:S05]  /*31f0*/  UMOV UR6, UR10 ;  /* 0x0000000a00067c82 */ /* 0x000fca0008000000 */
.L_x_29:
[----:B------:R-:W-:-:S09]  /*3200*/  UISETP.NE.AND UP1, UPT, UR26, URZ, UPT ;  /* 0x000000ff1a00728c */ /* 0x000fd2000bf25270 */
[----:B------:R-:W-:Y:S05]  /*3210*/  BRA.U !UP1, `(.L_x_28) ;  /* 0x0000000509e07547 */ /* 0x000fea000b800000 */
[----:B------:R-:W-:Y:S02]  /*3220*/  UISETP.GE.U32.AND UP1, UPT, UR28, 0x3, UPT ;  /* 0x000000031c00788c */ /* 0x000fe4000bf26070 */
[----:B------:R-:W-:-:S07]  /*3230*/  UISETP.NE.AND UP2, UPT, UR25, URZ, UPT ;  /* 0x000000ff1900728c */ /* 0x000fce000bf45270 */
[----:B------:R-:W-:Y:S05]  /*3240*/  BRA.U !UP1, `(.L_x_31) ;  /* 0x0000000509047547 */ /* 0x000fea000b800000 */
[----:B------:R-:W-:Y:S01]  /*3250*/  IMAD R7, R0, R5, UR6 ;  /* 0x0000000600077e24 */ /* 0x000fe2000f8e0205 */
[----:B------:R-:W-:Y:S01]  /*3260*/  PLOP3.LUT P2, PT, PT, PT, PT, 0x80, 0x8 ;  /* 0x000000000008781c */ /* 0x000fe20003f4f070 */
[----:B------:R-:W-:-:S03]  /*3270*/  UIADD3 UR6, UPT, UPT, UR6, 0x4, URZ ;  /* 0x0000000406067890 */ /* 0x000fc6000fffe0ff */
[----:B------:R-:W-:-:S05]  /*3280*/  LEA R7, R7, UR13, 0x2 ;  /* 0x0000000d07077c11 */ /* 0x000fca000f8e10ff */
[----:B------:R-:W0:Y:S04]  /*3290*/  LDS R8, [R7] ;  /* 0x0000000007087984 */ /* 0x000e280000000800 */
[----:B------:R-:W1:Y:S04]  /*32a0*/  LDS R10, [R7+0x4] ;  /* 0x00000400070a7984 */ /* 0x000e680000000800 */
[----:B------:R-:W2:Y:S01]  /*32b0*/  LDS R14, [R7+0x8] ;  /* 0x00000800070e7984 */ /* 0x000ea20000000800 */
[----:B0-----:R-:W-:Y:S02]  /*32c0*/  FSETP.NEU.AND P4, PT, R8, -INF , PT ;  /* 0xff8000000800780b */ /* 0x001fe40003f8d000 */
[----:B-1----:R-:W-:-:S02]  /*32d0*/  FSETP.NEU.AND P3, PT, R10, -INF , PT ;  /* 0xff8000000a00780b */ /* 0x002fc40003f6d000 */
[----:B--2---:R-:W-:Y:S02]  /*32e0*/  FSETP.NEU.AND P5, PT, R14, -INF , PT ;  /* 0xff8000000e00780b */ /* 0x004fe40003fad000 */
[----:B------:R-:W-:-:S07]  /*32f0*/  P2R R16, PR, RZ, 0x8 ;  /* 0x00000008ff107803 */ /* 0x000fce0000000000 */
[--C-:B------:R-:W-:Y:S02]  /*3300*/  @P4 FADD R8, R8, -R3.reuse ;  /* 0x8000000308084221 */ /* 0x100fe40000000000 */
[----:B------:R-:W-:Y:S02]  /*3310*/  @P3 FADD R11, R10, -R3 ;  /* 0x800000030a0b3221 */ /* 0x000fe40000000000 */
[----:B------:R-:W-:Y:S02]  /*3320*/  @P4 FMUL R10, R8, 1.4426950216293334961 ;  /* 0x3fb8aa3b080a4820 */ /* 0x000fe40000400000 */
[----:B------:R-:W-:Y:S01]  /*3330*/  @P3 FMUL R12, R11, 1.4426950216293334961 ;  /* 0x3fb8aa3b0b0c3820 */ /* 0x000fe20000400000 */
[----:B------:R-:W-:Y:S02]  /*3340*/  P2R R11, PR, RZ, 0x10 ;  /* 0x00000010ff0b7803 */ /* 0x000fe40000000000 */
[----:B------:R-:W-:Y:S02]  /*3350*/  @P4 FSETP.GEU.AND P0, PT, R10, -126, PT ;  /* 0xc2fc00000a00480b */ /* 0x000fe40003f0e000 */
[----:B------:R-:W-:-:S02]  /*3360*/  @P3 FSETP.GEU.AND P1, PT, R12, -126, PT ;  /* 0xc2fc00000c00380b */ /* 0x000fc40003f2e000 */
[----:B------:R-:W-:Y:S02]  /*3370*/  @P4 PLOP3.LUT P2, PT, P0, PT, PT, 0x80, 0x8 ;  /* 0x000000000008481c */ /* 0x000fe4000074f070 */
[----:B------:R-:W-:Y:S02]  /*3380*/  PLOP3.LUT P0, PT, PT, PT, PT, 0x80, 0x8 ;  /* 0x000000000008781c */ /* 0x000fe40003f0f070 */
[----:B------:R-:W-:Y:S02]  /*3390*/  P2R R8, PR, RZ, 0x4 ;  /* 0x00000004ff087803 */ /* 0x000fe40000000000 */
[----:B------:R-:W-:Y:S02]  /*33a0*/  @P3 PLOP3.LUT P0, PT, P1, PT, PT, 0x80, 0x8 ;  /* 0x000000000008381c */ /* 0x000fe40000f0f070 */
[----:B------:R-:W-:Y:S01]  /*33b0*/  ISETP.NE.AND P3, PT, R8, RZ, PT ;  /* 0x000000ff0800720c */ /* 0x000fe20003f65270 */
[----:B------:R-:W-:Y:S01]  /*33c0*/  @P5 FADD R8, R14, -R3 ;  /* 0x800000030e085221 */ /* 0x000fe20000000000 */
[----:B------:R-:W-:-:S03]  /*33d0*/  PLOP3.LUT P1, PT, PT, PT, PT, 0x80, 0x8 ;  /* 0x000000000008781c */ /* 0x000fc60003f2f070 */
[----:B------:R-:W-:Y:S02]  /*33e0*/  @P5 FMUL R15, R8, 1.4426950216293334961 ;  /* 0x3fb8aa3b080f5820 */ /* 0x000fe40000400000 */
[----:B------:R-:W0:Y:S03]  /*33f0*/  LDS R8, [R7+0xc] ;  /* 0x00000c0007087984 */ /* 0x000e260000000800 */
[----:B------:R-:W-:Y:S01]  /*3400*/  @P5 FSETP.GEU.AND P2, PT, R15, -126, PT ;  /* 0xc2fc00000f00580b */ /* 0x000fe20003f4e000 */
[----:B------:R-:W-:Y:S02]  /*3410*/  @!P0 FMUL R12, R12, 0.5 ;  /* 0x3f0000000c0c8820 */ /* 0x000fe40000400000 */
[----:B------:R-:W-:Y:S01]  /*3420*/  @!P3 FMUL R10, R10, 0.5 ;  /* 0x3f0000000a0ab820 */ /* 0x000fe20000400000 */
[----:B------:R-:W-:Y:S02]  /*3430*/  @P5 PLOP3.LUT P1, PT, P2, PT, PT, 0x80, 0x8 ;  /* 0x000000000008581c */ /* 0x000fe4000172f070 */
[----:B------:R-:W-:-:S11]  /*3440*/  PLOP3.LUT P2, PT, PT, PT, PT, 0x80, 0x8 ;  /* 0x000000000008781c */ /* 0x000fd60003f4f070 */
[----:B------:R-:W-:-:S04]  /*3450*/  @!P1 FMUL R15, R15, 0.5 ;  /* 0x3f0000000f0f9820 */ /* 0x000fc80000400000 */
[----:B------:R-:W1:Y:S01]  /*3460*/  @P5 MUFU.EX2 R18, R15 ;  /* 0x0000000f00125308 */ /* 0x000e620000000800 */
[----:B0-----:R-:W-:Y:S01]  /*3470*/  FSETP.NEU.AND P6, PT, R8, -INF , PT ;  /* 0xff8000000800780b */ /* 0x001fe20003fcd000 */
[----:B-1----:R-:W-:-:S12]  /*3480*/  @!P1 FMUL R18, R18, R18 ;  /* 0x0000001212129220 */ /* 0x002fd80000400000 */
[----:B------:R-:W-:-:S04]  /*3490*/  @P6 FADD R8, R8, -R3 ;  /* 0x8000000308086221 */ /* 0x000fc80000000000 */
[----:B------:R-:W-:Y:S01]  /*34a0*/  @P6 FMUL R19, R8, 1.4426950216293334961 ;  /* 0x3fb8aa3b08136820 */ /* 0x000fe20000400000 */
[----:B------:R-:W-:-:S04]  /*34b0*/  HFMA2 R8, -RZ, RZ, 0, 0 ;  /* 0x00000000ff087431 */ /* 0x000fc800000001ff */
[----:B------:R-:W-:-:S04]  /*34c0*/  @P6 FSETP.GEU.AND P4, PT, R19, -126, PT ;  /* 0xc2fc00001300680b */ /* 0x000fc80003f8e000 */
[----:B------:R-:W-:Y:S02]  /*34d0*/  @P6 PLOP3.LUT P2, PT, P4, PT, PT, 0x80, 0x8 ;  /* 0x000000000008681c */ /* 0x000fe4000274f070 */
[----:B------:R-:W-:-:S11]  /*34e0*/  ISETP.NE.AND P4, PT, R11, RZ, PT ;  /* 0x000000ff0b00720c */ /* 0x000fd60003f85270 */
[----:B------:R-:W-:Y:S02]  /*34f0*/  @!P2 FMUL R19, R19, 0.5 ;  /* 0x3f0000001313a820 */ /* 0x000fe40000400000 */
[----:B------:R0:W1:Y:S08]  /*3500*/  @P4 MUFU.EX2 R11, R10 ;  /* 0x0000000a000b4308 */ /* 0x0000700000000800 */
[----:B------:R-:W2:Y:S01]  /*3510*/  @P6 MUFU.EX2 R20, R19 ;  /* 0x0000001300146308 */ /* 0x000ea20000000800 */
[----:B0-----:R-:W-:Y:S01]  /*3520*/  MOV R10, RZ ;  /* 0x000000ff000a7202 */ /* 0x001fe20000000f00 */
[----:B-1----:R-:W-:Y:S01]  /*3530*/  @!P3 FMUL R11, R11, R11 ;  /* 0x0000000b0b0bb220 */ /* 0x002fe20000400000 */
[----:B------:R-:W-:Y:S01]  /*3540*/  ISETP.NE.AND P3, PT, R16, RZ, PT ;  /* 0x000000ff1000720c */ /* 0x000fe20003f65270 */
[----:B------:R-:W-:Y:S01]  /*3550*/  IMAD.MOV.U32 R16, RZ, RZ, RZ ;  /* 0x000000ffff107224 */ /* 0x000fe200078e00ff */
[----:B------:R-:W-:-:S02]  /*3560*/  @P5 MOV R16, R18 ;  /* 0x0000001200105202 */ /* 0x000fc40000000f00 */
[----:B------:R-:W-:Y:S01]  /*3570*/  @P4 MOV R8, R11 ;  /* 0x0000000b00084202 */ /* 0x000fe20000000f00 */
[----:B--2---:R-:W-:Y:S02]  /*3580*/  @!P2 FMUL R20, R20, R20 ;  /* 0x000000141414a220 */ /* 0x004fe40000400000 */
[----:B------:R0:W-:Y:S02]  /*3590*/  STS [R7+0x8], R16 ;  /* 0x0000081007007388 */ /* 0x0001e40000000800 */
[----:B------:R-:W-:Y:S02]  /*35a0*/  FADD R9, R9, R8 ;  /* 0x0000000809097221 */ /* 0x000fe40000000000 */
[----:B------:R0:W-:Y:S02]  /*35b0*/  STS [R7], R8 ;  /* 0x0000000807007388 */ /* 0x0001e40000000800 */
[----:B------:R1:W2:Y:S02]  /*35c0*/  @P3 MUFU.EX2 R14, R12 ;  /* 0x0000000c000e3308 */ /* 0x0002a40000000800 */
[----:B-1----:R-:W-:Y:S01]  /*35d0*/  HFMA2 R12, -RZ, RZ, 0, 0 ;  /* 0x00000000ff0c7431 */ /* 0x002fe200000001ff */
[----:B------:R-:W-:Y:S01]  /*35e0*/  @P6 MOV R12, R20 ;  /* 0x00000014000c6202 */ /* 0x000fe20000000f00 */
[----:B--2---:R-:W-:-:S04]  /*35f0*/  @!P0 FMUL R14, R14, R14 ;  /* 0x0000000e0e0e8220 */ /* 0x004fc80000400000 */
[----:B------:R0:W-:Y:S01]  /*3600*/  STS [R7+0xc], R12 ;  /* 0x00000c0c07007388 */ /* 0x0001e20000000800 */
[----:B------:R-:W-:-:S04]  /*3610*/  @P3 IMAD.MOV.U32 R10, RZ, RZ, R14 ;  /* 0x000000ffff0a3224 */ /* 0x000fc800078e000e */
[----:B------:R-:W-:Y:S01]  /*3620*/  FADD R9, R9, R10 ;  /* 0x0000000a09097221 */ /* 0x000fe20000000000 */
[----:B------:R0:W-:Y:S03]  /*3630*/  STS [R7+0x4], R10 ;  /* 0x0000040a07007388 */ /* 0x0001e60000000800 */
[----:B------:R-:W-:-:S04]  /*3640*/  FADD R9, R9, R16 ;  /* 0x0000001009097221 */ /* 0x000fc80000000000 */
[----:B------:R-:W-:-:S07]  /*3650*/  FADD R9, R9, R12 ;  /* 0x0000000c09097221 */ /* 0x000fce0000000000 */
.L_x_31:
[----:B------:R-:W-:Y:S05]  /*3660*/  BRA.U !UP2, `(.L_x_28) ;  /* 0x000000010acc7547 */ /* 0x000fea000b800000 */
[----:B------:R-:W-:Y:S02]  /*3670*/  UISETP.NE.AND UP1, UPT, UR27, URZ, UPT ;  /* 0x000000ff1b00728c */ /* 0x000fe4000bf25270 */
[----:B------:R-:W-:-:S07]  /*3680*/  UISETP.NE.AND UP2, UPT, UR12, URZ, UPT ;  /* 0x000000ff0c00728c */ /* 0x000fce000bf45270 */
[----:B------:R-:W-:Y:S05]  /*3690*/  BRA.U !UP1, `(.L_x_32) ;  /* 0x00000001097c7547 */ /* 0x000fea000b800000 */
[----:B0-----:R-:W-:Y:S01]  /*36a0*/  IMAD R7, R0, R5, UR6 ;  /* 0x0000000600077e24 */ /* 0x001fe2000f8e0205 */
[----:B------:R-:W-:Y:S01]  /*36b0*/  PLOP3.LUT P0, PT, PT, PT, PT, 0x80, 0x8 ;  /* 0x000000000008781c */ /* 0x000fe20003f0f070 */
[----:B------:R-:W-:Y:S01]  /*36c0*/  HFMA2 R11, -RZ, RZ, 0, 0 ;  /* 0x00000000ff0b7431 */ /* 0x000fe200000001ff */
[----:B------:R-:W-:Y:S02]  /*36d0*/  UIADD3 UR6, UPT, UPT, UR6, 0x2, URZ ;  /* 0x0000000206067890 */ /* 0x000fe4000fffe0ff */
[----:B------:R-:W-:-:S05]  /*36e0*/  LEA R15, R7, UR13, 0x2 ;  /* 0x0000000d070f7c11 */ /* 0x000fca000f8e10ff */
[----:B------:R-:W0:Y:S04]  /*36f0*/  LDS R8, [R15] ;  /* 0x000000000f087984 */ /* 0x000e280000000800 */
[----:B------:R-:W1:Y:S01]  /*3700*/  LDS R10, [R15+0x4] ;  /* 0x000004000f0a7984 */ /* 0x000e620000000800 */
[----:B0-----:R-:W-:Y:S02]  /*3710*/  FSETP.NEU.AND P3, PT, R8, -INF , PT ;  /* 0xff8000000800780b */ /* 0x001fe40003f6d000 */
[----:B-1----:R-:W-:-:S11]  /*3720*/  FSETP.NEU.AND P2, PT, R10, -INF , PT ;  /* 0xff8000000a00780b */ /* 0x002fd60003f4d000 */
[--C-:B------:R-:W-:Y:S02]  /*3730*/  @P3 FADD R7, R8, -R3.reuse ;  /* 0x8000000308073221 */ /* 0x100fe40000000000 */
[----:B------:R-:W-:Y:S02]  /*3740*/  @P2 FADD R8, R10, -R3 ;  /* 0x800000030a082221 */ /* 0x000fe40000000000 */
[----:B------:R-:W-:Y:S02]  /*3750*/  @P3 FMUL R7, R7, 1.4426950216293334961 ;  /* 0x3fb8aa3b07073820 */ /* 0x000fe40000400000 */
[----:B------:R-:W-:Y:S01]  /*3760*/  @P2 FMUL R12, R8, 1.4426950216293334961 ;  /* 0x3fb8aa3b080c2820 */ /* 0x000fe20000400000 */
[----:B------:R-:W-:Y:S02]  /*3770*/  IMAD.MOV.U32 R8, RZ, RZ, RZ ;  /* 0x000000ffff087224 */ /* 0x000fe400078e00ff */
[----:B------:R-:W-:Y:S02]  /*3780*/  @P3 FSETP.GEU.AND P1, PT, R7, -126, PT ;  /* 0xc2fc00000700380b */ /* 0x000fe40003f2e000 */
[----:B------:R-:W-:-:S02]  /*3790*/  @P2 FSETP.GEU.AND P4, PT, R12, -126, PT ;  /* 0xc2fc00000c00280b */ /* 0x000fc40003f8e000 */
[----:B------:R-:W-:Y:S02]  /*37a0*/  @P3 PLOP3.LUT P0, PT, P1, PT, PT, 0x80, 0x8 ;  /* 0x000000000008381c */ /* 0x000fe40000f0f070 */
[----:B------:R-:W-:Y:S02]  /*37b0*/  PLOP3.LUT P1, PT, PT, PT, PT, 0x80, 0x8 ;  /* 0x000000000008781c */ /* 0x000fe40003f2f070 */
[----:B------:R-:W-:-:S09]  /*37c0*/  @P2 PLOP3.LUT P1, PT, P4, PT, PT, 0x80, 0x8 ;  /* 0x000000000008281c */ /* 0x000fd2000272f070 */
[----:B------:R-:W-:-:S04]  /*37d0*/  @!P0 FMUL R7, R7, 0.5 ;  /* 0x3f00000007078820 */ /* 0x000fc80000400000 */
[----:B------:R-:W-:Y:S01]  /*37e0*/  @!P1 FMUL R12, R12, 0.5 ;  /* 0x3f0000000c0c9820 */ /* 0x000fe20000400000 */
[----:B------:R-:W0:Y:S08]  /*37f0*/  @P3 MUFU.EX2 R10, R7 ;  /* 0x00000007000a3308 */ /* 0x000e300000000800 */
[----:B------:R-:W1:Y:S01]  /*3800*/  @P2 MUFU.EX2 R14, R12 ;  /* 0x0000000c000e2308 */ /* 0x000e620000000800 */
[----:B0-----:R-:W-:-:S05]  /*3810*/  @!P0 FMUL R10, R10, R10 ;  /* 0x0000000a0a0a8220 */ /* 0x001fca0000400000 */
[----:B------:R-:W-:Y:S01]  /*3820*/  @P3 MOV R8, R10 ;  /* 0x0000000a00083202 */ /* 0x000fe20000000f00 */
[----:B-1----:R-:W-:-:S04]  /*3830*/  @!P1 FMUL R14, R14, R14 ;  /* 0x0000000e0e0e9220 */ /* 0x002fc80000400000 */
[----:B------:R1:W-:Y:S01]  /*3840*/  STS [R15], R8 ;  /* 0x000000080f007388 */ /* 0x0003e20000000800 */
[----:B------:R-:W-:Y:S01]  /*3850*/  FADD R10, R9, R8 ;  /* 0x00000008090a7221 */ /* 0x000fe20000000000 */
[----:B------:R-:W-:-:S04]  /*3860*/  @P2 IMAD.MOV.U32 R11, RZ, RZ, R14 ;  /* 0x000000ffff0b2224 */ /* 0x000fc800078e000e */
[----:B------:R-:W-:Y:S01]  /*3870*/  FADD R9, R10, R11 ;  /* 0x0000000b0a097221 */ /* 0x000fe20000000000 */
[----:B------:R1:W-:Y:S06]  /*3880*/  STS [R15+0x4], R11 ;  /* 0x0000040b0f007388 */ /* 0x0003ec0000000800 */
.L_x_32:
[----:B------:R-:W-:Y:S05]  /*3890*/  BRA.U !UP2, `(.L_x_28) ;  /* 0x000000010a407547 */ /* 0x000fea000b800000 */
[----:B------:R-:W-:Y:S01]  /*38a0*/  IMAD R5, R0, R5, UR6 ;  /* 0x0000000600057e24 */ /* 0x000fe2000f8e0205 */
[----:B------:R-:W-:-:S04]  /*38b0*/  PLOP3.LUT P0, PT, PT, PT, PT, 0x80, 0x8 ;  /* 0x000000000008781c */ /* 0x000fc80003f0f070 */
[----:B-1----:R-:W-:-:S05]  /*38c0*/  LEA R11, R5, UR13, 0x2 ;  /* 0x0000000d050b7c11 */ /* 0x002fca000f8e10ff */
[----:B0-----:R-:W0:Y:S02]  /*38d0*/  LDS R8, [R11] ;  /* 0x000000000b087984 */ /* 0x001e240000000800 */
[----:B0-----:R-:W-:-:S13]  /*38e0*/  FSETP.NEU.AND P1, PT, R8, -INF , PT ;  /* 0xff8000000800780b */ /* 0x001fda0003f2d000 */
[----:B------:R-:W-:Y:S01]  /*38f0*/  @P1 FADD R5, R8, -R3 ;  /* 0x8000000308051221 */ /* 0x000fe20000000000 */
[----:B------:R-:W-:-:S03]  /*3900*/  HFMA2 R8, -RZ, RZ, 0, 0 ;  /* 0x00000000ff087431 */ /* 0x000fc600000001ff */
[----:B------:R-:W-:-:S05]  /*3910*/  @P1 FMUL R5, R5, 1.4426950216293334961 ;  /* 0x3fb8aa3b05051820 */ /* 0x000fca0000400000 */
[----:B------:R-:W-:-:S04]  /*3920*/  @P1 FSETP.GEU.AND P2, PT, R5, -126, PT ;  /* 0xc2fc00000500180b */ /* 0x000fc80003f4e000 */
[----:B------:R-:W-:-:S13]  /*3930*/  @P1 PLOP3.LUT P0, PT, P2, PT, PT, 0x80, 0x8 ;  /* 0x000000000008181c */ /* 0x000fda000170f070 */
[----:B------:R-:W-:-:S04]  /*3940*/  @!P0 FMUL R5, R5, 0.5 ;  /* 0x3f00000005058820 */ /* 0x000fc80000400000 */
[----:B------:R-:W0:Y:S02]  /*3950*/  @P1 MUFU.EX2 R7, R5 ;  /* 0x0000000500071308 */ /* 0x000e240000000800 */
[----:B0-----:R-:W-:-:S05]  /*3960*/  @!P0 FMUL R7, R7, R7 ;  /* 0x0000000707078220 */ /* 0x001fca0000400000 */
[----:B------:R-:W-:-:S05]  /*3970*/  @P1 MOV R8, R7 ;  /* 0x0000000700081202 */ /* 0x000fca0000000f00 */
[----:B------:R2:W-:Y:S01]  /*3980*/  STS [R11], R8 ;  /* 0x000000080b007388 */ /* 0x0005e20000000800 */
[----:B------:R-:W-:-:S07]  /*3990*/  FADD R9, R9, R8 ;  /* 0x0000000809097221 */ /* 0x000fce0000000000 */
.L_x_28:
[----:B------:R-:W-:Y:S01]  /*39a0*/  ISETP.NE.AND P0, PT, R17, RZ, PT ;  /* 0x000000ff1100720c */ /* 0x000fe20003f05270 */
[----:B------:R-:W-:-:S12]  /*39b0*/  BSSY.RECONVERGENT B0, `(.L_x_33) ;  /* 0x0000199000007945 */ /* 0x000fd80003800200 */
[----:B------:R-:W-:Y:S05]  /*39c0*/  @P0 BRA `(.L_x_34) ;  /* 0x00000018005c0947 */ /* 0x000fea0003800000 */
[----:B-----5:R-:W-:Y:S01]  /*39d0*/  FMNMX R5, R3, R2, !PT ;  /* 0x0000000203057209 */ /* 0x020fe20007800000 */
[----:B------:R-:W-:-:S04]  /*39e0*/  UISETP.NE.AND UP1, UPT, UR30, URZ, UPT ;  /* 0x000000ff1e00728c */ /* 0x000fc8000bf25270 */
[C---:B------:R-:W-:Y:S01]  /*39f0*/  FADD R2, -R5.reuse, R2 ;  /* 0x0000000205027221 */ /* 0x040fe20000000100 */
[----:B------:R-:W-:-:S03]  /*3a00*/  FADD R3, -R5, R3 ;  /* 0x0000000305037221 */ /* 0x000fc60000000100 */
[----:B------:R-:W-:Y:S01]  /*3a10*/  FMUL R2, R2, 1.4426950216293334961 ;  /* 0x3fb8aa3b02027820 */ /* 0x000fe20000400000 */
[----:B012---:R-:W-:-:S04]  /*3a20*/  FMUL R8, R3, 1.4426950216293334961 ;  /* 0x3fb8aa3b03087820 */ /* 0x007fc80000400000 */
[----:B------:R-:W-:Y:S02]  /*3a30*/  FSETP.GEU.AND P0, PT, R2, -126, PT ;  /* 0xc2fc00000200780b */ /* 0x000fe40003f0e000 */
[----:B------:R-:W-:-:S11]  /*3a40*/  FSETP.GEU.AND P1, PT, R8, -126, PT ;  /* 0xc2fc00000800780b */ /* 0x000fd60003f2e000 */
[----:B------:R-:W-:Y:S02]  /*3a50*/  @!P0 FMUL R2, R2, 0.5 ;  /* 0x3f00000002028820 */ /* 0x000fe40000400000 */
[----:B------:R-:W-:Y:S02]  /*3a60*/  @!P1 FMUL R8, R8, 0.5 ;  /* 0x3f00000008089820 */ /* 0x000fe40000400000 */
[----:B------:R-:W0:Y:S08]  /*3a70*/  MUFU.EX2 R3, R2 ;  /* 0x0000000200037308 */ /* 0x000e300000000800 */
[----:B------:R-:W1:Y:S01]  /*3a80*/  MUFU.EX2 R7, R8 ;  /* 0x0000000800077308 */ /* 0x000e620000000800 */
[----:B0-----:R-:W-:-:S04]  /*3a90*/  @!P0 FMUL R3, R3, R3 ;  /* 0x0000000303038220 */ /* 0x001fc80000400000 */
[----:B------:R-:W-:Y:S01]  /*3aa0*/  FMUL R6, R3, R6 ;  /* 0x0000000603067220 */ /* 0x000fe20000400000 */
[----:B-1----:R-:W-:-:S04]  /*3ab0*/  @!P1 FMUL R7, R7, R7 ;  /* 0x0000000707079220 */ /* 0x002fc80000400000 */
[----:B------:R-:W-:Y:S01]  /*3ac0*/  FFMA R9, R7, R9, R6 ;  /* 0x0000000907097223 */ /* 0x000fe20000000006 */
[----:B------:R-:W-:Y:S06]  /*3ad0*/  BRA.U !UP1, `(.L_x_35) ;  /* 0x0000001509fc7547 */ /* 0x000fec000b800000 */
[----:B------:R-:W0:Y:S01]  /*3ae0*/  LDCU UR6, c[0x0][0x39c] ;  /* 0x00007380ff0677ac */ /* 0x000e220008000800 */
[----:B------:R-:W-:Y:S01]  /*3af0*/  VIADD R2, R9, 0x1800000 ;  /* 0x0180000009027836 */ /* 0x000fe20000000000 */
[----:B------:R-:W-:Y:S01]  /*3b00*/  BSSY.RECONVERGENT B1, `(.L_x_36) ;  /* 0x0000010000017945 */ /* 0x000fe20003800200 */
[----:B------:R-:W1:Y:S03]  /*3b10*/  LDCU UR7, c[0x0][0x39c] ;  /* 0x00007380ff0777ac */ /* 0x000e660008000800 */
[----:B------:R-:W-:-:S04]  /*3b20*/  LOP3.LUT R2, R2, 0x7f800000, RZ, 0xc0, !PT ;  /* 0x7f80000002027812 */ /* 0x000fc800078ec0ff */
[----:B------:R-:W-:Y:S01]  /*3b30*/  ISETP.GT.U32.AND P0, PT, R2, 0x1ffffff, PT ;  /* 0x01ffffff0200780c */ /* 0x000fe20003f04070 */
[----:B0-----:R-:W-:Y:S01]  /*3b40*/  UIMAD UR6, UR9, UR6, URZ ;  /* 0x00000006090672a4 */ /* 0x001fe2000f8e02ff */
[----:B-1----:R-:W-:-:S05]  /*3b50*/  MOV R3, UR7 ;  /* 0x0000000700037c02 */ /* 0x002fca0008000f00 */
[----:B------:R-:W-:-:S06]  /*3b60*/  IMAD R8, R4, R3, UR6 ;  /* 0x0000000604087e24 */ /* 0x000fcc000f8e0203 */
[----:B------:R-:W-:Y:S05]  /*3b70*/  @P0 BRA `(.L_x_37) ;  /* 0x0000000000100947 */ /* 0x000fea0003800000 */
[----:B------:R-:W-:-:S07]  /*3b80*/  MOV R10, 0x3ba0 ;  /* 0x00003ba0000a7802 */ /* 0x000fce0000000f00 */
[----:B------:R-:W-:Y:S05]  /*3b90*/  CALL.REL.NOINC `($__internal_0_$__cuda_sm20_rcp_rn_f32_slowpath) ;  /* 0x0000001800087944 */ /* 0x000fea0003c00000 */
[----:B------:R-:W-:Y:S01]  /*3ba0*/  MOV R10, R2 ;  /* 0x00000002000a7202 */ /* 0x000fe20000000f00 */
[----:B------:R-:W-:Y:S06]  /*3bb0*/  BRA `(.L_x_38) ;  /* 0x0000000000107947 */ /* 0x000fec0003800000 */
.L_x_37:
[----:B------:R-:W0:Y:S02]  /*3bc0*/  MUFU.RCP R10, R9 ;  /* 0x00000009000a7308 */ /* 0x000e240000001000 */
[----:B0-----:R-:W-:-:S04]  /*3bd0*/  FFMA R2, R9, R10, -1 ;  /* 0xbf80000009027423 */ /* 0x001fc8000000000a */
[----:B------:R-:W-:-:S04]  /*3be0*/  FADD.FTZ R3, -R2, -RZ ;  /* 0x800000ff02037221 */ /* 0x000fc80000010100 */
[----:B------:R-:W-:-:S07]  /*3bf0*/  FFMA R10, R10, R3, R10 ;  /* 0x000000030a0a7223 */ /* 0x000fce000000000a */
.L_x_38:
[----:B------:R-:W-:Y:S05]  /*3c00*/  BSYNC.RECONVERGENT B1 ;  /* 0x0000000000017941 */ /* 0x000fea0003800200 */
.L_x_36:
[----:B------:R-:W-:-:S13]  /*3c10*/  ISETP.NE.AND P0, PT, R13, RZ, PT ;  /* 0x000000ff0d00720c */ /* 0x000fda0003f05270 */
[----:B------:R-:W-:Y:S05]  /*3c20*/  @!P0 BRA `(.L_x_39) ;  /* 0x0000000c00048947 */ /* 0x000fea0003800000 */
[----:B------:R-:W-:-:S05]  /*3c30*/  UMOV UR6, URZ ;  /* 0x000000ff00067c82 */ /* 0x000fca0008000000 */
.L_x_56:
[----:B0-----:R-:W0:Y:S01]  /*3c40*/  LDCU UR14, c[0x0][0x3a8] ;  /* 0x00007500ff0e77ac */ /* 0x001e220008000800 */
[----:B------:R-:W-:Y:S01]  /*3c50*/  IMAD.MOV.U32 R2, RZ, RZ, RZ ;  /* 0x000000ffff027224 */ /* 0x000fe200078e00ff */
[----:B------:R-:W-:Y:S01]  /*3c60*/  UMOV UR7, URZ ;  /* 0x000000ff00077c82 */ /* 0x000fe20008000000 */
[----:B0-----:R-:W-:-:S09]  /*3c70*/  UISETP.GE.U32.AND UP1, UPT, UR14, 0x8, UPT ;  /* 0x000000080e00788c */ /* 0x001fd2000bf26070 */
[----:B--2---:R-:W-:Y:S05]  /*3c80*/  BRA.U !UP1, `(.L_x_40) ;  /* 0x0000000509507547 */ /* 0x004fea000b800000 */
[----:B------:R-:W-:Y:S01]  /*3c90*/  HFMA2 R2, -RZ, RZ, 0, 0 ;  /* 0x00000000ff027431 */ /* 0x000fe200000001ff */
[----:B------:R-:W0:Y:S01]  /*3ca0*/  LDCU UR14, c[0x0][0x3a8] ;  /* 0x00007500ff0e77ac */ /* 0x000e220008000800 */
[----:B------:R-:W1:Y:S01]  /*3cb0*/  LDCU UR37, c[0x0][0x398] ;  /* 0x00007300ff2577ac */ /* 0x000e620008000800 */
[----:B------:R-:W2:Y:S01]  /*3cc0*/  LDCU UR38, c[0x0][0x39c] ;  /* 0x00007380ff2677ac */ /* 0x000ea20008000800 */
[----:B------:R-:W-:-:S05]  /*3cd0*/  UMOV UR7, URZ ;  /* 0x000000ff00077c82 */ /* 0x000fca0008000000 */
.L_x_48:
[----:B0-----:R-:W-:Y:S02]  /*3ce0*/  UIMAD UR18, UR4, UR14, UR7 ;  /* 0x0000000e041272a4 */ /* 0x001fe4000f8e0207 */
[----:B------:R-:W-:Y:S02]  /*3cf0*/  MOV R3, UR14 ;  /* 0x0000000e00037c02 */ /* 0x000fe40008000f00 */
[----:B-1----:R-:W-:-:S03]  /*3d00*/  UISETP.GE.AND UP1, UPT, UR18, UR37, UPT ;  /* 0x000000251200728c */ /* 0x002fc6000bf26270 */
[----:B------:R-:W-:Y:S01]  /*3d10*/  IMAD R3, R0, R3, UR7 ;  /* 0x0000000700037e24 */ /* 0x000fe2000f8e0203 */
[----:B------:R-:W-:Y:S02]  /*3d20*/  UIADD3 UR31, UPT, UPT, UR18, 0x1, URZ ;  /* 0x00000001121f7890 */ /* 0x000fe4000fffe0ff */
[----:B------:R-:W-:Y:S01]  /*3d30*/  UIADD3 UR33, UPT, UPT, UR18, 0x3, URZ ;  /* 0x0000000312217890 */ /* 0x000fe2000fffe0ff */
[----:B------:R-:W-:Y:S01]  /*3d40*/  PLOP3.LUT P0, PT, PT, PT, UP1, 0x80, 0x8 ;  /* 0x000000000008781c */ /* 0x000fe20003f0f018 */
[----:B------:R-:W-:Y:S01]  /*3d50*/  UISETP.GE.AND UP6, UPT, UR31, UR37, UPT ;  /* 0x000000251f00728c */ /* 0x000fe2000bfc6270 */
[----:B------:R-:W-:Y:S01]  /*3d60*/  LEA R12, R3, UR13, 0x2 ;  /* 0x0000000d030c7c11 */ /* 0x000fe2000f8e10ff */
[----:B------:R-:W-:Y:S01]  /*3d70*/  UIADD3 UR34, UPT, UPT, UR18, 0x4, URZ ;  /* 0x0000000412227890 */ /* 0x000fe2000fffe0ff */
[----:B------:R-:W0:Y:S01]  /*3d80*/  @!UP1 LDCU UR15, c[0x0][0x39c] ;  /* 0x00007380ff0f97ac */ /* 0x000e220008000800 */
[----:B------:R-:W-:Y:S02]  /*3d90*/  UIADD3 UR35, UPT, UPT, UR18, 0x5, URZ ;  /* 0x0000000512237890 */ /* 0x000fe4000fffe0ff */
[----:B------:R-:W-:-:S06]  /*3da0*/  UIADD3 UR36, UPT, UPT, UR18, 0x6, URZ ;  /* 0x0000000612247890 */ /* 0x000fcc000fffe0ff */
[----:B------:R-:W-:Y:S01]  /*3db0*/  @!P0 LDS R3, [R12] ;  /* 0x000000000c038984 */ /* 0x000fe20000000800 */
[----:B------:R-:W-:Y:S02]  /*3dc0*/  UIADD3 UR32, UPT, UPT, UR18, 0x2, URZ ;  /* 0x0000000212207890 */ /* 0x000fe4000fffe0ff */
[----:B------:R-:W-:Y:S02]  /*3dd0*/  UISETP.GE.AND UP2, UPT, UR34, UR37, UPT ;  /* 0x000000252200728c */ /* 0x000fe4000bf46270 */
[----:B------:R-:W-:Y:S02]  /*3de0*/  UISETP.GE.AND UP3, UPT, UR35, UR37, UPT ;  /* 0x000000252300728c */ /* 0x000fe4000bf66270 */
[----:B------:R-:W-:Y:S02]  /*3df0*/  UISETP.GE.AND UP4, UPT, UR36, UR37, UPT ;  /* 0x000000252400728c */ /* 0x000fe4000bf86270 */
[----:B0-----:R-:W-:-:S04]  /*3e00*/  @!UP1 UIMAD UR15, UR7, UR15, UR6 ;  /* 0x0000000f070f92a4 */ /* 0x001fc8000f8e0206 */
[----:B------:R-:W-:Y:S02]  /*3e10*/  @!UP1 ULEA UR15, UR15, UR29, 0x2 ;  /* 0x0000001d0f0f9291 */ /* 0x000fe4000f8e10ff */
[----:B------:R-:W-:-:S07]  /*3e20*/  UISETP.GE.AND UP1, UPT, UR33, UR37, UPT ;  /* 0x000000252100728c */ /* 0x000fce000bf26270 */
[----:B------:R-:W0:Y:S01]  /*3e30*/  @!P0 LDS R11, [UR15] ;  /* 0x0000000fff0b8984 */ /* 0x000e220008000800 */
[----:B------:R-:W-:-:S04]  /*3e40*/  UIADD3 UR15, UPT, UPT, UR18, 0x7, URZ ;  /* 0x00000007120f7890 */ /* 0x000fc8000fffe0ff */
[----:B------:R-:W-:Y:S01]  /*3e50*/  UISETP.GE.AND UP5, UPT, UR15, UR37, UPT ;  /* 0x000000250f00728c */ /* 0x000fe2000bfa6270 */
[----:B0-----:R-:W-:Y:S01]  /*3e60*/  @!P0 FFMA R2, R3, R11, R2 ;  /* 0x0000000b03028223 */ /* 0x001fe20000000002 */
[----:B------:R-:W-:Y:S09]  /*3e70*/  BRA.U UP6, `(.L_x_41) ;  /* 0x0000000106187547 */ /* 0x000ff2000b800000 */
[----:B--2---:R-:W-:Y:S01]  /*3e80*/  UIMAD UR15, UR7, UR38, UR38 ;  /* 0x00000026070f72a4 */ /* 0x004fe2000f8e0226 */
[----:B------:R-:W-:Y:S03]  /*3e90*/  LDS R3, [R12+0x4] ;  /* 0x000004000c037984 */ /* 0x000fe60000000800 */
[----:B------:R-:W-:-:S04]  /*3ea0*/  UIADD3 UR15, UPT, UPT, UR15, UR6, URZ ;  /* 0x000000060f0f7290 */ /* 0x000fc8000fffe0ff */
[----:B------:R-:W-:-:S09]  /*3eb0*/  ULEA UR15, UR15, UR29, 0x2 ;  /* 0x0000001d0f0f7291 */ /* 0x000fd2000f8e10ff */
[----:B------:R-:W0:Y:S02]  /*3ec0*/  LDS R11, [UR15] ;  /* 0x0000000fff0b7984 */ /* 0x000e240008000800 */
[----:B0-----:R-:W-:-:S07]  /*3ed0*/  FFMA R2, R3, R11, R2 ;  /* 0x0000000b03027223 */ /* 0x001fce0000000002 */
.L_x_41:
[----:B------:R-:W-:-:S09]  /*3ee0*/  UISETP.GE.AND UP6, UPT, UR32, UR37, UPT ;  /* 0x000000252000728c */ /* 0x000fd2000bfc6270 */
[----:B------:R-:W-:Y:S05]  /*3ef0*/  BRA.U UP6, `(.L_x_42) ;  /* 0x0000000106187547 */ /* 0x000fea000b800000 */
[----:B------:R-:W-:Y:S01]  /*3f00*/  UIADD3 UR15, UPT, UPT, UR7, 0x2, URZ ;  /* 0x00000002070f7890 */ /* 0x000fe2000fffe0ff */
[----:B------:R-:W-:Y:S03]  /*3f10*/  LDS R3, [R12+0x8] ;  /* 0x000008000c037984 */ /* 0x000fe60000000800 */
[----:B--2---:R-:W-:-:S04]  /*3f20*/  UIMAD UR15, UR15, UR38, UR6 ;  /* 0x000000260f0f72a4 */ /* 0x004fc8000f8e0206 */
[----:B------:R-:W-:-:S09]  /*3f30*/  ULEA UR15, UR15, UR29, 0x2 ;  /* 0x0000001d0f0f7291 */ /* 0x000fd2000f8e10ff */
[----:B------:R-:W0:Y:S02]  /*3f40*/  LDS R11, [UR15] ;  /* 0x0000000fff0b7984 */ /* 0x000e240008000800 */
[----:B0-----:R-:W-:-:S07]  /*3f50*/  FFMA R2, R3, R11, R2 ;  /* 0x0000000b03027223 */ /* 0x001fce0000000002 */
.L_x_42:
[----:B------:R-:W-:Y:S05]  /*3f60*/  BRA.U UP1, `(.L_x_43) ;  /* 0x0000000101187547 */ /* 0x000fea000b800000 */
[----:B------:R-:W-:Y:S01]  /*3f70*/  UIADD3 UR15, UPT, UPT, UR7, 0x3, URZ ;  /* 0x00000003070f7890 */ /* 0x000fe2000fffe0ff */
[----:B------:R-:W-:Y:S03]  /*3f80*/  LDS R3, [R12+0xc] ;  /* 0x00000c000c037984 */ /* 0x000fe60000000800 */
[----:B--2---:R-:W-:-:S04]  /*3f90*/  UIMAD UR15, UR15, UR38, UR6 ;  /* 0x000000260f0f72a4 */ /* 0x004fc8000f8e0206 */
[----:B------:R-:W-:-:S09]  /*3fa0*/  ULEA UR15, UR15, UR29, 0x2 ;  /* 0x0000001d0f0f7291 */ /* 0x000fd2000f8e10ff */
[----:B------:R-:W0:Y:S02]  /*3fb0*/  LDS R11, [UR15] ;  /* 0x0000000fff0b7984 */ /* 0x000e240008000800 */
[----:B0-----:R-:W-:-:S07]  /*3fc0*/  FFMA R2, R3, R11, R2 ;  /* 0x0000000b03027223 */ /* 0x001fce0000000002 */
.L_x_43:
[----:B------:R-:W-:Y:S05]  /*3fd0*/  BRA.U UP2, `(.L_x_44) ;  /* 0x0000000102187547 */ /* 0x000fea000b800000 */
[----:B------:R-:W-:Y:S01]  /*3fe0*/  UIADD3 UR15, UPT, UPT, UR7, 0x4, URZ ;  /* 0x00000004070f7890 */ /* 0x000fe2000fffe0ff */
[----:B------:R-:W-:Y:S03]  /*3ff0*/  LDS R3, [R12+0x10] ;  /* 0x000010000c037984 */ /* 0x000fe60000000800 */
[----:B--2---:R-:W-:-:S04]  /*4000*/  UIMAD UR15, UR15, UR38, UR6 ;  /* 0x000000260f0f72a4 */ /* 0x004fc8000f8e0206 */
[----:B------:R-:W-:-:S09]  /*4010*/  ULEA UR15, UR15, UR29, 0x2 ;  /* 0x0000001d0f0f7291 */ /* 0x000fd2000f8e10ff */
[----:B------:R-:W0:Y:S02]  /*4020*/  LDS R11, [UR15] ;  /* 0x0000000fff0b7984 */ /* 0x000e240008000800 */
[----:B0-----:R-:W-:-:S07]  /*4030*/  FFMA R2, R3, R11, R2 ;  /* 0x0000000b03027223 */ /* 0x001fce0000000002 */
.L_x_44:
[----:B------:R-:W-:Y:S05]  /*4040*/  BRA.U UP3, `(.L_x_45) ;  /* 0x0000000103187547 */ /* 0x000fea000b800000 */
[----:B------:R-:W-:Y:S01]  /*4050*/  UIADD3 UR15, UPT, UPT, UR7, 0x5, URZ ;  /* 0x00000005070f7890 */ /* 0x000fe2000fffe0ff */
[----:B------:R-:W-:Y:S03]  /*4060*/  LDS R3, [R12+0x14] ;  /* 0x000014000c037984 */ /* 0x000fe60000000800 */
[----:B--2---:R-:W-:-:S04]  /*4070*/  UIMAD UR15, UR15, UR38, UR6 ;  /* 0x000000260f0f72a4 */ /* 0x004fc8000f8e0206 */
[----:B------:R-:W-:-:S09]  /*4080*/  ULEA UR15, UR15, UR29, 0x2 ;  /* 0x0000001d0f0f7291 */ /* 0x000fd2000f8e10ff */
[----:B------:R-:W0:Y:S02]  /*4090*/  LDS R11, [UR15] ;  /* 0x0000000fff0b7984 */ /* 0x000e240008000800 */
[----:B0-----:R-:W-:-:S07]  /*40a0*/  FFMA R2, R3, R11, R2 ;  /* 0x0000000b03027223 */ /* 0x001fce0000000002 */
.L_x_45:
[----:B------:R-:W-:Y:S05]  /*40b0*/  BRA.U UP4, `(.L_x_46) ;  /* 0x0000000104187547 */ /* 0x000fea000b800000 */
[----:B------:R-:W-:Y:S01]  /*40c0*/  UIADD3 UR15, UPT, UPT, UR7, 0x6, URZ ;  /* 0x00000006070f7890 */ /* 0x000fe2000fffe0ff */
[----:B------:R-:W-:Y:S03]  /*40d0*/  LDS R3, [R12+0x18] ;  /* 0x000018000c037984 */ /* 0x000fe60000000800 */
[----:B--2---:R-:W-:-:S04]  /*40e0*/  UIMAD UR15, UR15, UR38, UR6 ;  /* 0x000000260f0f72a4 */ /* 0x004fc8000f8e0206 */
[----:B------:R-:W-:-:S09]  /*40f0*/  ULEA UR15, UR15, UR29, 0x2 ;  /* 0x0000001d0f0f7291 */ /* 0x000fd2000f8e10ff */
[----:B------:R-:W0:Y:S02]  /*4100*/  LDS R11, [UR15] ;  /* 0x0000000fff0b7984 */ /* 0x000e240008000800 */
[----:B0-----:R-:W-:-:S07]  /*4110*/  FFMA R2, R3, R11, R2 ;  /* 0x0000000b03027223 */ /* 0x001fce0000000002 */
.L_x_46:
[----:B------:R-:W-:Y:S05]  /*4120*/  BRA.U UP5, `(.L_x_47) ;  /* 0x0000000105187547 */ /* 0x000fea000b800000 */
[----:B------:R-:W-:Y:S01]  /*4130*/  UIADD3 UR15, UPT, UPT, UR7, 0x7, URZ ;  /* 0x00000007070f7890 */ /* 0x000fe2000fffe0ff */
[----:B------:R-:W-:Y:S03]  /*4140*/  LDS R3, [R12+0x1c] ;  /* 0x00001c000c037984 */ /* 0x000fe60000000800 */
[----:B--2---:R-:W-:-:S04]  /*4150*/  UIMAD UR15, UR15, UR38, UR6 ;  /* 0x000000260f0f72a4 */ /* 0x004fc8000f8e0206 */
[----:B------:R-:W-:-:S09]  /*4160*/  ULEA UR15, UR15, UR29, 0x2 ;  /* 0x0000001d0f0f7291 */ /* 0x000fd2000f8e10ff */
[----:B------:R-:W0:Y:S02]  /*4170*/  LDS R11, [UR15] ;  /* 0x0000000fff0b7984 */ /* 0x000e240008000800 */
[----:B0-----:R-:W-:-:S07]  /*4180*/  FFMA R2, R3, R11, R2 ;  /* 0x0000000b03027223 */ /* 0x001fce0000000002 */
.L_x_47:
[----:B------:R-:W-:-:S04]  /*4190*/  UIADD3 UR7, UPT, UPT, UR7, 0x8, URZ ;  /* 0x0000000807077890 */ /* 0x000fc8000fffe0ff */
[----:B------:R-:W-:-:S09]  /*41a0*/  UISETP.NE.AND UP1, UPT, UR7, UR10, UPT ;  /* 0x0000000a0700728c */ /* 0x000fd2000bf25270 */
[----:B------:R-:W-:Y:S05]  /*41b0*/  BRA.U UP1, `(.L_x_48) ;  /* 0xfffffff901c87547 */ /* 0x000fea000b83ffff */
[----:B------:R-:W-:-:S05]  /*41c0*/  UMOV UR7, UR10 ;  /* 0x0000000a00077c82 */ /* 0x000fca0008000000 */
.L_x_40:
[----:B------:R-:W-:-:S09]  /*41d0*/  UISETP.NE.AND UP1, UPT, UR26, URZ, UPT ;  /* 0x000000ff1a00728c */ /* 0x000fd2000bf25270 */
[----:B------:R-:W-:Y:S05]  /*41e0*/  BRA.U !UP1, `(.L_x_49) ;  /* 0x0000000509607547 */ /* 0x000fea000b800000 */
[----:B------:R-:W-:-:S09]  /*41f0*/  UISETP.GE.U32.AND UP1, UPT, UR28, 0x3, UPT ;  /* 0x000000031c00788c */ /* 0x000fd2000bf26070 */
[----:B------:R-:W-:Y:S05]  /*4200*/  BRA.U !UP1, `(.L_x_50) ;  /* 0x0000000109b07547 */ /* 0x000fea000b800000 */
[----:B------:R-:W0:Y:S01]  /*4210*/  LDCU UR33, c[0x0][0x398] ;  /* 0x00007300ff2177ac */ /* 0x000e220008000800 */
[----:B------:R-:W-:Y:S01]  /*4220*/  IMAD.U32 R3, RZ, RZ, UR14 ;  /* 0x0000000eff037e24 */ /* 0x000fe2000f8e00ff */
[----:B------:R-:W-:-:S03]  /*4230*/  UIMAD UR18, UR4, UR14, UR7 ;  /* 0x0000000e041272a4 */ /* 0x000fc6000f8e0207 */
[----:B------:R-:W-:Y:S01]  /*4240*/  IMAD R3, R0, R3, UR7 ;  /* 0x0000000700037e24 */ /* 0x000fe2000f8e0203 */
[----:B------:R-:W-:-:S04]  /*4250*/  UIADD3 UR31, UPT, UPT, UR18, 0x2, URZ ;  /* 0x00000002121f7890 */ /* 0x000fc8000fffe0ff */
[----:B------:R-:W-:Y:S01]  /*4260*/  LEA R12, R3, UR13, 0x2 ;  /* 0x0000000d030c7c11 */ /* 0x000fe2000f8e10ff */
[----:B------:R-:W-:Y:S02]  /*4270*/  UIADD3 UR32, UPT, UPT, UR18, 0x3, URZ ;  /* 0x0000000312207890 */ /* 0x000fe4000fffe0ff */
[----:B0-----:R-:W-:Y:S02]  /*4280*/  UISETP.GE.AND UP1, UPT, UR18, UR33, UPT ;  /* 0x000000211200728c */ /* 0x001fe4000bf26270 */
[----:B------:R-:W-:Y:S02]  /*4290*/  UISETP.GE.AND UP2, UPT, UR31, UR33, UPT ;  /* 0x000000211f00728c */ /* 0x000fe4000bf46270 */
[----:B------:R-:W-:Y:S02]  /*42a0*/  UISETP.GE.AND UP3, UPT, UR32, UR33, UPT ;  /* 0x000000212000728c */ /* 0x000fe4000bf66270 */
[----:B------:R-:W-:-:S05]  /*42b0*/  PLOP3.LUT P0, PT, PT, PT, UP1, 0x80, 0x8 ;  /* 0x000000000008781c */ /* 0x000fca0003f0f018 */
[----:B------:R-:W0:Y:S08]  /*42c0*/  @!UP1 LDCU UR15, c[0x0][0x39c] ;  /* 0x00007380ff0f97ac */ /* 0x000e300008000800 */
[----:B------:R-:W-:Y:S01]  /*42d0*/  @!P0 LDS R3, [R12] ;  /* 0x000000000c038984 */ /* 0x000fe20000000800 */
[----:B0-----:R-:W-:-:S04]  /*42e0*/  @!UP1 UIMAD UR15, UR7, UR15, UR6 ;  /* 0x0000000f070f92a4 */ /* 0x001fc8000f8e0206 */
[----:B------:R-:W-:-:S09]  /*42f0*/  @!UP1 ULEA UR15, UR15, UR29, 0x2 ;  /* 0x0000001d0f0f9291 */ /* 0x000fd2000f8e10ff */
[----:B------:R-:W0:Y:S01]  /*4300*/  @!P0 LDS R11, [UR15] ;  /* 0x0000000fff0b8984 */ /* 0x000e220008000800 */
[----:B------:R-:W-:-:S04]  /*4310*/  UIADD3 UR15, UPT, UPT, UR18, 0x1, URZ ;  /* 0x00000001120f7890 */ /* 0x000fc8000fffe0ff */
[----:B------:R-:W-:Y:S01]  /*4320*/  UISETP.GE.AND UP1, UPT, UR15, UR33, UPT ;  /* 0x000000210f00728c */ /* 0x000fe2000bf26270 */
[----:B0-----:R-:W-:-:S08]  /*4330*/  @!P0 FFMA R2, R3, R11, R2 ;  /* 0x0000000b03028223 */ /* 0x001fd00000000002 */
[----:B------:R-:W-:Y:S05]  /*4340*/  BRA.U UP1, `(.L_x_51) ;  /* 0x00000001011c7547 */ /* 0x000fea000b800000 */
[----:B------:R-:W0:Y:S01]  /*4350*/  LDCU UR15, c[0x0][0x39c] ;  /* 0x00007380ff0f77ac */ /* 0x000e220008000800 */
[----:B------:R-:W-:Y:S01]  /*4360*/  LDS R3, [R12+0x4] ;  /* 0x000004000c037984 */ /* 0x000fe20000000800 */
[----:B0-----:R-:W-:-:S04]  /*4370*/  UIMAD UR15, UR7, UR15, UR15 ;  /* 0x0000000f070f72a4 */ /* 0x001fc8000f8e020f */
[----:B------:R-:W-:-:S04]  /*4380*/  UIADD3 UR15, UPT, UPT, UR15, UR6, URZ ;  /* 0x000000060f0f7290 */ /* 0x000fc8000fffe0ff */
[----:B------:R-:W-:-:S09]  /*4390*/  ULEA UR15, UR15, UR29, 0x2 ;  /* 0x0000001d0f0f7291 */ /* 0x000fd2000f8e10ff */
[----:B------:R-:W0:Y:S02]  /*43a0*/  LDS R11, [UR15] ;  /* 0x0000000fff0b7984 */ /* 0x000e240008000800 */
[----:B0-----:R-:W-:-:S07]  /*43b0*/  FFMA R2, R3, R11, R2 ;  /* 0x0000000b03027223 */ /* 0x001fce0000000002 */
.L_x_51:
[----:B------:R-:W-:Y:S05]  /*43c0*/  BRA.U UP2, `(.L_x_52) ;  /* 0x00000001021c7547 */ /* 0x000fea000b800000 */
[----:B------:R-:W0:Y:S01]  /*43d0*/  LDCU UR18, c[0x0][0x39c] ;  /* 0x00007380ff1277ac */ /* 0x000e220008000800 */
[----:B------:R-:W-:Y:S01]  /*43e0*/  LDS R3, [R12+0x8] ;  /* 0x000008000c037984 */ /* 0x000fe20000000800 */
[----:B------:R-:W-:-:S04]  /*43f0*/  UIADD3 UR15, UPT, UPT, UR7, 0x2, URZ ;  /* 0x00000002070f7890 */ /* 0x000fc8000fffe0ff */
[----:B0-----:R-:W-:-:S04]  /*4400*/  UIMAD UR15, UR15, UR18, UR6 ;  /* 0x000000120f0f72a4 */ /* 0x001fc8000f8e0206 */
[----:B------:R-:W-:-:S09]  /*4410*/  ULEA UR15, UR15, UR29, 0x2 ;  /* 0x0000001d0f0f7291 */ /* 0x000fd2000f8e10ff */
[----:B------:R-:W0:Y:S02]  /*4420*/  LDS R11, [UR15] ;  /* 0x0000000fff0b7984 */ /* 0x000e240008000800 */
[----:B0-----:R-:W-:-:S07]  /*4430*/  FFMA R2, R3, R11, R2 ;  /* 0x0000000b03027223 */ /* 0x001fce0000000002 */
.L_x_52:
        /* <DEDUP_REMOVED lines=8> */
.L_x_53:
[----:B------:R-:W-:-:S12]  /*44c0*/  UIADD3 UR7, UPT, UPT, UR7, 0x4, URZ ;  /* 0x0000000407077890 */ /* 0x000fd8000fffe0ff */
.L_x_50:
[----:B------:R-:W-:-:S09]  /*44d0*/  UISETP.NE.AND UP1, UPT, UR25, URZ, UPT ;  /* 0x000000ff1900728c */ /* 0x000fd2000bf25270 */
[----:B------:R-:W-:Y:S05]  /*44e0*/  BRA.U !UP1, `(.L_x_49) ;  /* 0x0000000109a07547 */ /* 0x000fea000b800000 */
[----:B------:R-:W-:-:S09]  /*44f0*/  UISETP.NE.AND UP1, UPT, UR27, URZ, UPT ;  /* 0x000000ff1b00728c */ /* 0x000fd2000bf25270 */
[----:B------:R-:W-:Y:S05]  /*4500*/  BRA.U !UP1, `(.L_x_54) ;  /* 0x0000000109607547 */ /* 0x000fea000b800000 */
[----:B------:R-:W0:Y:S01]  /*4510*/  LDCU UR31, c[0x0][0x398] ;  /* 0x00007300ff1f77ac */ /* 0x000e220008000800 */
[----:B------:R-:W-:Y:S01]  /*4520*/  MOV R3, UR14 ;  /* 0x0000000e00037c02 */ /* 0x000fe20008000f00 */
[----:B------:R-:W-:-:S04]  /*4530*/  UIMAD UR15, UR4, UR14, UR7 ;  /* 0x0000000e040f72a4 */ /* 0x000fc8000f8e0207 */
[----:B------:R-:W-:-:S05]  /*4540*/  IMAD R3, R0, R3, UR7 ;  /* 0x0000000700037e24 */ /* 0x000fca000f8e0203 */
[----:B------:R-:W-:Y:S01]  /*4550*/  LEA R11, R3, UR13, 0x2 ;  /* 0x0000000d030b7c11 */ /* 0x000fe2000f8e10ff */
[----:B0-----:R-:W-:Y:S02]  /*4560*/  UISETP.GE.AND UP1, UPT, UR15, UR31, UPT ;  /* 0x0000001f0f00728c */ /* 0x001fe4000bf26270 */
[----:B------:R-:W-:-:S04]  /*4570*/  UIADD3 UR15, UPT, UPT, UR15, 0x1, URZ ;  /* 0x000000010f0f7890 */ /* 0x000fc8000fffe0ff */
[----:B------:R-:W-:-:S05]  /*4580*/  PLOP3.LUT P0, PT, PT, PT, UP1, 0x80, 0x8 ;  /* 0x000000000008781c */ /* 0x000fca0003f0f018 */
[----:B------:R-:W0:Y:S08]  /*4590*/  @!UP1 LDCU UR18, c[0x0][0x39c] ;  /* 0x00007380ff1297ac */ /* 0x000e300008000800 */
[----:B------:R-:W-:Y:S01]  /*45a0*/  @!P0 LDS R3, [R11] ;  /* 0x000000000b038984 */ /* 0x000fe20000000800 */
[----:B0-----:R-:W-:-:S04]  /*45b0*/  @!UP1 UIMAD UR18, UR7, UR18, UR6 ;  /* 0x00000012071292a4 */ /* 0x001fc8000f8e0206 */
[----:B------:R-:W-:Y:S02]  /*45c0*/  @!UP1 ULEA UR18, UR18, UR29, 0x2 ;  /* 0x0000001d12129291 */ /* 0x000fe4000f8e10ff */
[----:B------:R-:W-:-:S07]  /*45d0*/  UISETP.GE.AND UP1, UPT, UR15, UR31, UPT ;  /* 0x0000001f0f00728c */ /* 0x000fce000bf26270 */
[----:B------:R-:W0:Y:S02]  /*45e0*/  @!P0 LDS R13, [UR18] ;  /* 0x00000012ff0d8984 */ /* 0x000e240008000800 */
[----:B0-----:R-:W-:Y:S01]  /*45f0*/  @!P0 FFMA R2, R13, R3, R2 ;  /* 0x000000030d028223 */ /* 0x001fe20000000002 */
[----:B------:R-:W-:Y:S06]  /*4600*/  BRA.U UP1, `(.L_x_55) ;  /* 0x00000001011c7547 */ /* 0x000fec000b800000 */
[----:B------:R-:W0:Y:S01]  /*4610*/  LDCU UR15, c[0x0][0x39c] ;  /* 0x00007380ff0f77ac */ /* 0x000e220008000800 */
[----:B------:R-:W-:Y:S01]  /*4620*/  LDS R3, [R11+0x4] ;  /* 0x000004000b037984 */ /* 0x000fe20000000800 */
[----:B0-----:R-:W-:-:S04]  /*4630*/  UIMAD UR15, UR7, UR15, UR15 ;  /* 0x0000000f070f72a4 */ /* 0x001fc8000f8e020f */
[----:B------:R-:W-:-:S04]  /*4640*/  UIADD3 UR15, UPT, UPT, UR15, UR6, URZ ;  /* 0x000000060f0f7290 */ /* 0x000fc8000fffe0ff */
[----:B------:R-:W-:-:S09]  /*4650*/  ULEA UR15, UR15, UR29, 0x2 ;  /* 0x0000001d0f0f7291 */ /* 0x000fd2000f8e10ff */
[----:B------:R-:W0:Y:S02]  /*4660*/  LDS R13, [UR15] ;  /* 0x0000000fff0d7984 */ /* 0x000e240008000800 */
[----:B0-----:R-:W-:-:S07]  /*4670*/  FFMA R2, R13, R3, R2 ;  /* 0x000000030d027223 */ /* 0x001fce0000000002 */
.L_x_55:
[----:B------:R-:W-:-:S12]  /*4680*/  UIADD3 UR7, UPT, UPT, UR7, 0x2, URZ ;  /* 0x0000000207077890 */ /* 0x000fd8000fffe0ff */
.L_x_54:
[----:B------:R-:W0:Y:S01]  /*4690*/  LDCU UR18, c[0x0][0x398] ;  /* 0x00007300ff1277ac */ /* 0x000e220008000800 */
[----:B------:R-:W-:-:S04]  /*46a0*/  UIMAD UR15, UR4, UR14, UR7 ;  /* 0x0000000e040f72a4 */ /* 0x000fc8000f8e0207 */
[----:B0-----:R-:W-:-:S04]  /*46b0*/  UISETP.GE.AND UP1, UPT, UR15, UR18, UPT ;  /* 0x000000120f00728c */ /* 0x001fc8000bf26270 */
[----:B------:R-:W-:-:S09]  /*46c0*/  UISETP.EQ.OR UP1, UPT, UR12, URZ, UP1 ;  /* 0x000000ff0c00728c */ /* 0x000fd20008f22670 */
[----:B------:R-:W-:Y:S05]  /*46d0*/  BRA.U UP1, `(.L_x_49) ;  /* 0x0000000101247547 */ /* 0x000fea000b800000 */
[----:B------:R-:W0:Y:S01]  /*46e0*/  LDCU UR15, c[0x0][0x39c] ;  /* 0x00007380ff0f77ac */ /* 0x000e220008000800 */
[----:B------:R-:W-:-:S05]  /*46f0*/  MOV R3, UR14 ;  /* 0x0000000e00037c02 */ /* 0x000fca0008000f00 */
[----:B------:R-:W-:-:S05]  /*4700*/  IMAD R3, R0, R3, UR7 ;  /* 0x0000000700037e24 */ /* 0x000fca000f8e0203 */
[----:B------:R-:W-:-:S06]  /*4710*/  LEA R3, R3, UR13, 0x2 ;  /* 0x0000000d03037c11 */ /* 0x000fcc000f8e10ff */
[----:B------:R-:W-:Y:S01]  /*4720*/  LDS R3, [R3] ;  /* 0x0000000003037984 */ /* 0x000fe20000000800 */
[----:B0-----:R-:W-:-:S04]  /*4730*/  UIMAD UR14, UR7, UR15, UR6 ;  /* 0x0000000f070e72a4 */ /* 0x001fc8000f8e0206 */
[----:B------:R-:W-:-:S09]  /*4740*/  ULEA UR14, UR14, UR29, 0x2 ;  /* 0x0000001d0e0e7291 */ /* 0x000fd2000f8e10ff */
[----:B------:R-:W0:Y:S02]  /*4750*/  LDS R11, [UR14] ;  /* 0x0000000eff0b7984 */ /* 0x000e240008000800 */
[----:B0-----:R-:W-:-:S07]  /*4760*/  FFMA R2, R3, R11, R2 ;  /* 0x0000000b03027223 */ /* 0x001fce0000000002 */
.L_x_49:
[----:B------:R-:W0:Y:S01]  /*4770*/  LDC.64 R12, c[0x0][0x3c8] ;  /* 0x0000f200ff0c7b82 */ /* 0x000e220000000a00 */
[----:B------:R-:W-:Y:S01]  /*4780*/  VIADD R3, R8, UR6 ;  /* 0x0000000608037c36 */ /* 0x000fe20008000000 */
[----:B------:R-:W1:Y:S03]  /*4790*/  LDCU UR7, c[0x0][0x39c] ;  /* 0x00007380ff0777ac */ /* 0x000e660008000800 */
[----:B0-----:R-:W-:-:S05]  /*47a0*/  IMAD.WIDE R12, R3, 0x4, R12 ;  /* 0x00000004030c7825 */ /* 0x001fca00078e020c */
[----:B------:R-:W3:Y:S01]  /*47b0*/  LDG.E R3, desc[UR16][R12.64] ;  /* 0x000000100c037981 */ /* 0x000ee2000c1e1900 */
[----:B------:R-:W-:-:S04]  /*47c0*/  UIADD3 UR6, UPT, UPT, UR6, 0x1, URZ ;  /* 0x0000000106067890 */ /* 0x000fc8000fffe0ff */
[----:B-1----:R-:W-:Y:S01]  /*47d0*/  UISETP.NE.AND UP1, UPT, UR6, UR7, UPT ;  /* 0x000000070600728c */ /* 0x002fe2000bf25270 */
[----:B---3--:R-:W-:-:S04]  /*47e0*/  FMUL R14, R6, R3 ;  /* 0x00000003060e7220 */ /* 0x008fc80000400000 */
[----:B------:R-:W-:-:S04]  /*47f0*/  FFMA R3, R7, R2, R14 ;  /* 0x0000000207037223 */ /* 0x000fc8000000000e */
[----:B------:R-:W-:-:S05]  /*4800*/  FMUL R3, R3, R10 ;  /* 0x0000000a03037220 */ /* 0x000fca0000400000 */
[----:B------:R0:W-:Y:S01]  /*4810*/  STG.E desc[UR16][R12.64], R3 ;  /* 0x000000030c007986 */ /* 0x0001e2000c101910 */
[----:B------:R-:W-:Y:S05]  /*4820*/  BRA.U !UP1, `(.L_x_35) ;  /* 0x0000000909a87547 */ /* 0x000fea000b800000 */
[----:B------:R-:W-:Y:S05]  /*4830*/  BRA `(.L_x_56) ;  /* 0xfffffff400007947 */ /* 0x000fea000383ffff */
.L_x_39:
[----:B------:R-:W-:Y:S01]  /*4840*/  UISETP.GE.U32.AND UP1, UPT, UR23, 0xf, UPT ;  /* 0x0000000f1700788c */ /* 0x000fe2000bf26070 */
[----:B------:R-:W-:-:S08]  /*4850*/  UMOV UR6, URZ ;  /* 0x000000ff00067c82 */ /* 0x000fd00008000000 */
[----:B------:R-:W-:Y:S05]  /*4860*/  BRA.U !UP1, `(.L_x_57) ;  /* 0x0000000509247547 */ /* 0x000fea000b800000 */
[----:B------:R-:W-:Y:S01]  /*4870*/  FMUL R11, RZ, R7 ;  /* 0x00000007ff0b7220 */ /* 0x000fe20000400000 */
[----:B------:R-:W-:-:S06]  /*4880*/  UMOV UR6, URZ ;  /* 0x000000ff00067c82 */ /* 0x000fcc0008000000 */
.L_x_58:
[----:B0-----:R-:W0:Y:S01]  /*4890*/  LDC.64 R2, c[0x0][0x3c8] ;  /* 0x0000f200ff027b82 */ /* 0x001e220000000a00 */
[----:B------:R-:W-:-:S05]  /*48a0*/  IADD3 R13, PT, PT, R8, UR6, RZ ;  /* 0x00000006080d7c10 */ /* 0x000fca000fffe0ff */
[----:B0-----:R-:W-:-:S05]  /*48b0*/  IMAD.WIDE R2, R13, 0x4, R2 ;  /* 0x000000040d027825 */ /* 0x001fca00078e0202 */
[----:B------:R-:W2:Y:S04]  /*48c0*/  LDG.E R15, desc[UR16][R2.64] ;  /* 0x00000010020f7981 */ /* 0x000ea8000c1e1900 */
[----:B------:R-:W3:Y:S04]  /*48d0*/  LDG.E R28, desc[UR16][R2.64+0x4] ;  /* 0x00000410021c7981 */ /* 0x000ee8000c1e1900 */
[----:B------:R-:W4:Y:S04]  /*48e0*/  LDG.E R12, desc[UR16][R2.64+0x8] ;  /* 0x00000810020c7981 */ /* 0x000f28000c1e1900 */
[----:B------:R-:W5:Y:S04]  /*48f0*/  LDG.E R14, desc[UR16][R2.64+0xc] ;  /* 0x00000c10020e7981 */ /* 0x000f68000c1e1900 */
        /* <DEDUP_REMOVED lines=8> */
[----:B------:R-:W5:Y:S01]  /*4980*/  LDG.E R19, desc[UR16][R2.64+0x38] ;  /* 0x0000381002137981 */ /* 0x000f62000c1e1900 */
[C-C-:B--2---:R-:W-:Y:S01]  /*4990*/  FFMA R15, R6.reuse, R15, R11.reuse ;  /* 0x0000000f060f7223 */ /* 0x144fe2000000000b */
[----:B---3--:R-:W-:-:S03]  /*49a0*/  FFMA R17, R6, R28, R11 ;  /* 0x0000001c06117223 */ /* 0x008fc6000000000b */
[-C--:B------:R-:W-:Y:S01]  /*49b0*/  FMUL R23, R15, R10.reuse ;  /* 0x0000000a0f177220 */ /* 0x080fe20000400000 */
[----:B------:R-:W2:Y:S01]  /*49c0*/  LDG.E R28, desc[UR16][R2.64+0x34] ;  /* 0x00003410021c7981 */ /* 0x000ea2000c1e1900 */
[----:B------:R-:W-:-:S03]  /*49d0*/  FMUL R27, R17, R10 ;  /* 0x0000000a111b7220 */ /* 0x000fc60000400000 */
[----:B------:R-:W3:Y:S04]  /*49e0*/  LDG.E R15, desc[UR16][R2.64+0x30] ;  /* 0x00003010020f7981 */ /* 0x000ee8000c1e1900 */
[----:B------:R-:W3:Y:S01]  /*49f0*/  LDG.E R17, desc[UR16][R2.64+0x3c] ;  /* 0x00003c1002117981 */ /* 0x000ee2000c1e1900 */
[C-C-:B----4-:R-:W-:Y:S01]  /*4a00*/  FFMA R29, R6.reuse, R12, R11.reuse ;  /* 0x0000000c061d7223 */ /* 0x150fe2000000000b */
[C-C-:B-----5:R-:W-:Y:S01]  /*4a10*/  FFMA R14, R6.reuse, R14, R11.reuse ;  /* 0x0000000e060e7223 */ /* 0x160fe2000000000b */
[C-C-:B------:R-:W-:Y:S02]  /*4a20*/  FFMA R16, R6.reuse, R16, R11.reuse ;  /* 0x0000001006107223 */ /* 0x140fe4000000000b */
[-C--:B------:R-:W-:Y:S01]  /*4a30*/  FMUL R29, R29, R10.reuse ;  /* 0x0000000a1d1d7220 */ /* 0x080fe20000400000 */
[C-C-:B------:R-:W-:Y:S01]  /*4a40*/  FFMA R13, R6.reuse, R13, R11.reuse ;  /* 0x0000000d060d7223 */ /* 0x140fe2000000000b */
[----:B------:R0:W-:Y:S03]  /*4a50*/  STG.E desc[UR16][R2.64], R23 ;  /* 0x0000001702007986 */ /* 0x0001e6000c101910 */
[----:B------:R-:W-:Y:S01]  /*4a60*/  FMUL R13, R13, R10 ;  /* 0x0000000a0d0d7220 */ /* 0x000fe20000400000 */
[----:B------:R1:W-:Y:S01]  /*4a70*/  STG.E desc[UR16][R2.64+0x4], R27 ;  /* 0x0000041b02007986 */ /* 0x0003e2000c101910 */
[----:B------:R-:W-:-:S03]  /*4a80*/  FFMA R18, R6, R18, R11 ;  /* 0x0000001206127223 */ /* 0x000fc6000000000b */
[----:B------:R4:W-:Y:S01]  /*4a90*/  STG.E desc[UR16][R2.64+0x8], R29 ;  /* 0x0000081d02007986 */ /* 0x0009e2000c101910 */
[----:B0-----:R-:W-:Y:S01]  /*4aa0*/  FMUL R23, R14, R10 ;  /* 0x0000000a0e177220 */ /* 0x001fe20000400000 */
[--C-:B------:R-:W-:Y:S01]  /*4ab0*/  FFMA R22, R6, R22, R11.reuse ;  /* 0x0000001606167223 */ /* 0x100fe2000000000b */
[----:B-1----:R-:W-:Y:S01]  /*4ac0*/  FMUL R27, R16, R10 ;  /* 0x0000000a101b7220 */ /* 0x002fe20000400000 */
[C-C-:B------:R-:W-:Y:S01]  /*4ad0*/  FFMA R24, R6.reuse, R24, R11.reuse ;  /* 0x0000001806187223 */ /* 0x140fe2000000000b */
[C-C-:B------:R-:W-:Y:S01]  /*4ae0*/  FFMA R26, R6.reuse, R26, R11.reuse ;  /* 0x0000001a061a7223 */ /* 0x140fe2000000000b */
[C-C-:B----4-:R-:W-:Y:S01]  /*4af0*/  FFMA R29, R6.reuse, R20, R11.reuse ;  /* 0x00000014061d7223 */ /* 0x150fe2000000000b */
[C-C-:B------:R-:W-:Y:S01]  /*4b00*/  FFMA R21, R6.reuse, R21, R11.reuse ;  /* 0x0000001506157223 */ /* 0x140fe2000000000b */
[----:B------:R0:W-:Y:S01]  /*4b10*/  STG.E desc[UR16][R2.64+0xc], R23 ;  /* 0x00000c1702007986 */ /* 0x0001e2000c101910 */
[----:B------:R-:W-:-:S03]  /*4b20*/  FFMA R19, R6, R19, R11 ;  /* 0x0000001306137223 */ /* 0x000fc6000000000b */
[----:B------:R1:W-:Y:S01]  /*4b30*/  STG.E desc[UR16][R2.64+0x10], R27 ;  /* 0x0000101b02007986 */ /* 0x0003e2000c101910 */
[-C--:B------:R-:W-:Y:S01]  /*4b40*/  FMUL R18, R18, R10.reuse ;  /* 0x0000000a12127220 */ /* 0x080fe20000400000 */
[-C--:B------:R-:W-:Y:S01]  /*4b50*/  FMUL R29, R29, R10.reuse ;  /* 0x0000000a1d1d7220 */ /* 0x080fe20000400000 */
[-C--:B------:R-:W-:Y:S01]  /*4b60*/  FMUL R22, R22, R10.reuse ;  /* 0x0000000a16167220 */ /* 0x080fe20000400000 */
[----:B------:R4:W-:Y:S01]  /*4b70*/  STG.E desc[UR16][R2.64+0x18], R13 ;  /* 0x0000180d02007986 */ /* 0x0009e2000c101910 */
[-C--:B------:R-:W-:Y:S01]  /*4b80*/  FMUL R21, R21, R10.reuse ;  /* 0x0000000a15157220 */ /* 0x080fe20000400000 */
[-C--:B------:R-:W-:Y:S01]  /*4b90*/  FMUL R19, R19, R10.reuse ;  /* 0x0000000a13137220 */ /* 0x080fe20000400000 */
[-C--:B0-----:R-:W-:Y:S01]  /*4ba0*/  FMUL R23, R24, R10.reuse ;  /* 0x0000000a18177220 */ /* 0x081fe20000400000 */
[----:B-1----:R-:W-:Y:S01]  /*4bb0*/  FMUL R27, R26, R10 ;  /* 0x0000000a1a1b7220 */ /* 0x002fe20000400000 */
[----:B------:R0:W-:Y:S04]  /*4bc0*/  STG.E desc[UR16][R2.64+0x14], R18 ;  /* 0x0000141202007986 */ /* 0x0001e8000c101910 */
[----:B------:R0:W-:Y:S04]  /*4bd0*/  STG.E desc[UR16][R2.64+0x1c], R29 ;  /* 0x00001c1d02007986 */ /* 0x0001e8000c101910 */
[----:B------:R0:W-:Y:S04]  /*4be0*/  STG.E desc[UR16][R2.64+0x20], R22 ;  /* 0x0000201602007986 */ /* 0x0001e8000c101910 */
[----:B------:R0:W-:Y:S04]  /*4bf0*/  STG.E desc[UR16][R2.64+0x24], R23 ;  /* 0x0000241702007986 */ /* 0x0001e8000c101910 */
[----:B------:R0:W-:Y:S04]  /*4c00*/  STG.E desc[UR16][R2.64+0x28], R27 ;  /* 0x0000281b02007986 */ /* 0x0001e8000c101910 */
[----:B------:R0:W-:Y:S04]  /*4c10*/  STG.E desc[UR16][R2.64+0x2c], R21 ;  /* 0x00002c1502007986 */ /* 0x0001e8000c101910 */
[----:B------:R0:W-:Y:S01]  /*4c20*/  STG.E desc[UR16][R2.64+0x38], R19 ;  /* 0x0000381302007986 */ /* 0x0001e2000c101910 */
[----:B------:R-:W-:-:S04]  /*4c30*/  UIADD3 UR6, UPT, UPT, UR6, 0x10, URZ ;  /* 0x0000001006067890 */ /* 0x000fc8000fffe0ff */
[----:B------:R-:W-:Y:S01]  /*4c40*/  UISETP.NE.AND UP1, UPT, UR6, UR8, UPT ;  /* 0x000000080600728c */ /* 0x000fe2000bf25270 */
[C-C-:B--2---:R-:W-:Y:S01]  /*4c50*/  FFMA R28, R6.reuse, R28, R11.reuse ;  /* 0x0000001c061c7223 */ /* 0x144fe2000000000b */
[C-C-:B---3--:R-:W-:Y:S01]  /*4c60*/  FFMA R15, R6.reuse, R15, R11.reuse ;  /* 0x0000000f060f7223 */ /* 0x148fe2000000000b */
[----:B------:R-:W-:-:S03]  /*4c70*/  FFMA R17, R6, R17, R11 ;  /* 0x0000001106117223 */ /* 0x000fc6000000000b */
[-C--:B------:R-:W-:Y:S01]  /*4c80*/  FMUL R15, R15, R10.reuse ;  /* 0x0000000a0f0f7220 */ /* 0x080fe20000400000 */
[-C--:B----4-:R-:W-:Y:S01]  /*4c90*/  FMUL R13, R28, R10.reuse ;  /* 0x0000000a1c0d7220 */ /* 0x090fe20000400000 */
[----:B------:R-:W-:-:S03]  /*4ca0*/  FMUL R17, R17, R10 ;  /* 0x0000000a11117220 */ /* 0x000fc60000400000 */
[----:B------:R0:W-:Y:S04]  /*4cb0*/  STG.E desc[UR16][R2.64+0x30], R15 ;  /* 0x0000300f02007986 */ /* 0x0001e8000c101910 */
[----:B------:R0:W-:Y:S04]  /*4cc0*/  STG.E desc[UR16][R2.64+0x34], R13 ;  /* 0x0000340d02007986 */ /* 0x0001e8000c101910 */
[----:B------:R0:W-:Y:S01]  /*4cd0*/  STG.E desc[UR16][R2.64+0x3c], R17 ;  /* 0x00003c1102007986 */ /* 0x0001e2000c101910 */
[----:B------:R-:W-:Y:S05]  /*4ce0*/  BRA.U UP1, `(.L_x_58) ;  /* 0xfffffff901e87547 */ /* 0x000fea000b83ffff */
[----:B------:R-:W-:-:S05]  /*4cf0*/  UMOV UR6, UR8 ;  /* 0x0000000800067c82 */ /* 0x000fca0008000000 */
.L_x_57:
[----:B------:R-:W-:-:S09]  /*4d00*/  UISETP.NE.AND UP1, UPT, UR20, URZ, UPT ;  /* 0x000000ff1400728c */ /* 0x000fd2000bf25270 */
[----:B------:R-:W-:Y:S05]  /*4d10*/  BRA.U !UP1, `(.L_x_35) ;  /* 0x00000005096c7547 */ /* 0x000fea000b800000 */
[----:B------:R-:W-:Y:S02]  /*4d20*/  UIADD3 UR7, UPT, UPT, UR20, -0x1, URZ ;  /* 0xffffffff14077890 */ /* 0x000fe4000fffe0ff */
[----:B------:R-:W-:Y:S02]  /*4d30*/  UISETP.NE.AND UP2, UPT, UR22, URZ, UPT ;  /* 0x000000ff1600728c */ /* 0x000fe4000bf45270 */
[----:B------:R-:W-:-:S09]  /*4d40*/  UISETP.GE.U32.AND UP1, UPT, UR7, 0x7, UPT ;  /* 0x000000070700788c */ /* 0x000fd2000bf26070 */
[----:B------:R-:W-:Y:S05]  /*4d50*/  BRA.U !UP1, `(.L_x_59) ;  /* 0x0000000109947547 */ /* 0x000fea000b800000 */
        /* <DEDUP_REMOVED lines=10> */
[----:B------:R-:W5:Y:S01]  /*4e00*/  LDG.E R11, desc[UR16][R2.64+0x1c] ;  /* 0x00001c10020b7981 */ /* 0x000f62000c1e1900 */
[----:B------:R-:W-:Y:S01]  /*4e10*/  FMUL R13, RZ, R7 ;  /* 0x00000007ff0d7220 */ /* 0x000fe20000400000 */
[----:B------:R-:W-:-:S03]  /*4e20*/  UIADD3 UR6, UPT, UPT, UR6, 0x8, URZ ;  /* 0x0000000806067890 */ /* 0x000fc6000fffe0ff */
[C-C-:B--2---:R-:W-:Y:S01]  /*4e30*/  FFMA R15, R6.reuse, R12, R13.reuse ;  /* 0x0000000c060f7223 */ /* 0x144fe2000000000d */
[----:B---3--:R-:W-:-:S03]  /*4e40*/  FFMA R17, R6, R14, R13 ;  /* 0x0000000e06117223 */ /* 0x008fc6000000000d */
[----:B------:R-:W-:Y:S01]  /*4e50*/  FMUL R15, R15, R10 ;  /* 0x0000000a0f0f7220 */ /* 0x000fe20000400000 */
[----:B----4-:R-:W-:Y:S01]  /*4e60*/  FFMA R19, R6, R16, R13 ;  /* 0x0000001006137223 */ /* 0x010fe2000000000d */
[----:B------:R-:W-:-:S03]  /*4e70*/  FMUL R17, R17, R10 ;  /* 0x0000000a11117220 */ /* 0x000fc60000400000 */
[----:B------:R1:W-:Y:S01]  /*4e80*/  STG.E desc[UR16][R2.64], R15 ;  /* 0x0000000f02007986 */ /* 0x0003e2000c101910 */
[C-C-:B-----5:R-:W-:Y:S01]  /*4e90*/  FFMA R21, R6.reuse, R18, R13.reuse ;  /* 0x0000001206157223 */ /* 0x160fe2000000000d */
[----:B------:R-:W-:Y:S02]  /*4ea0*/  FMUL R19, R19, R10 ;  /* 0x0000000a13137220 */ /* 0x000fe40000400000 */
[----:B------:R1:W-:Y:S01]  /*4eb0*/  STG.E desc[UR16][R2.64+0x4], R17 ;  /* 0x0000041102007986 */ /* 0x0003e2000c101910 */
[C-C-:B------:R-:W-:Y:S01]  /*4ec0*/  FFMA R23, R6.reuse, R20, R13.reuse ;  /* 0x0000001406177223 */ /* 0x140fe2000000000d */
[----:B------:R-:W-:Y:S02]  /*4ed0*/  FMUL R21, R21, R10 ;  /* 0x0000000a15157220 */ /* 0x000fe40000400000 */
[----:B------:R1:W-:Y:S01]  /*4ee0*/  STG.E desc[UR16][R2.64+0x8], R19 ;  /* 0x0000081302007986 */ /* 0x0003e2000c101910 */
[----:B------:R-:W-:Y:S01]  /*4ef0*/  FFMA R27, R6, R22, R13 ;  /* 0x00000016061b7223 */ /* 0x000fe2000000000d */
[----:B------:R-:W-:-:S02]  /*4f00*/  FMUL R23, R23, R10 ;  /* 0x0000000a17177220 */ /* 0x000fc40000400000 */
[----:B------:R1:W-:Y:S01]  /*4f10*/  STG.E desc[UR16][R2.64+0xc], R21 ;  /* 0x00000c1502007986 */ /* 0x0003e2000c101910 */
[C-C-:B------:R-:W-:Y:S01]  /*4f20*/  FFMA R29, R6.reuse, R24, R13.reuse ;  /* 0x00000018061d7223 */ /* 0x140fe2000000000d */
[-C--:B------:R-:W-:Y:S02]  /*4f30*/  FMUL R27, R27, R10.reuse ;  /* 0x0000000a1b1b7220 */ /* 0x080fe40000400000 */
[----:B------:R1:W-:Y:S01]  /*4f40*/  STG.E desc[UR16][R2.64+0x10], R23 ;  /* 0x0000101702007986 */ /* 0x0003e2000c101910 */
[----:B------:R-:W-:Y:S01]  /*4f50*/  FFMA R11, R6, R11, R13 ;  /* 0x0000000b060b7223 */ /* 0x000fe2000000000d */
[-C--:B------:R-:W-:Y:S02]  /*4f60*/  FMUL R29, R29, R10.reuse ;  /* 0x0000000a1d1d7220 */ /* 0x080fe40000400000 */
[----:B------:R1:W-:Y:S01]  /*4f70*/  STG.E desc[UR16][R2.64+0x14], R27 ;  /* 0x0000141b02007986 */ /* 0x0003e2000c101910 */
[----:B------:R-:W-:-:S03]  /*4f80*/  FMUL R11, R11, R10 ;  /* 0x0000000a0b0b7220 */ /* 0x000fc60000400000 */
[----:B------:R1:W-:Y:S04]  /*4f90*/  STG.E desc[UR16][R2.64+0x18], R29 ;  /* 0x0000181d02007986 */ /* 0x0003e8000c101910 */
[----:B------:R1:W-:Y:S02]  /*4fa0*/  STG.E desc[UR16][R2.64+0x1c], R11 ;  /* 0x00001c0b02007986 */ /* 0x0003e4000c101910 */
.L_x_59:
[----:B------:R-:W-:Y:S05]  /*4fb0*/  BRA.U !UP2, `(.L_x_35) ;  /* 0x000000010ac47547 */ /* 0x000fea000b800000 */
[----:B------:R-:W-:Y:S02]  /*4fc0*/  UIADD3 UR7, UPT, UPT, UR22, -0x1, URZ ;  /* 0xffffffff16077890 */ /* 0x000fe4000fffe0ff */
[----:B------:R-:W-:Y:S02]  /*4fd0*/  UISETP.NE.AND UP2, UPT, UR21, URZ, UPT ;  /* 0x000000ff1500728c */ /* 0x000fe4000bf45270 */
[----:B------:R-:W-:-:S09]  /*4fe0*/  UISETP.GE.U32.AND UP1, UPT, UR7, 0x3, UPT ;  /* 0x000000030700788c */ /* 0x000fd2000bf26070 */
[----:B------:R-:W-:Y:S05]  /*4ff0*/  BRA.U !UP1, `(.L_x_60) ;  /* 0x0000000109607547 */ /* 0x000fea000b800000 */
[----:B0-----:R-:W0:Y:S01]  /*5000*/  LDC.64 R12, c[0x0][0x3c8] ;  /* 0x0000f200ff0c7b82 */ /* 0x001e220000000a00 */
[----:B-1----:R-:W-:-:S04]  /*5010*/  VIADD R3, R8, UR6 ;  /* 0x0000000608037c36 */ /* 0x002fc80008000000 */
[----:B0-----:R-:W-:-:S05]  /*5020*/  IMAD.WIDE R12, R3, 0x4, R12 ;  /* 0x00000004030c7825 */ /* 0x001fca00078e020c */
[----:B------:R-:W2:Y:S04]  /*5030*/  LDG.E R3, desc[UR16][R12.64] ;  /* 0x000000100c037981 */ /* 0x000ea8000c1e1900 */
[----:B------:R-:W3:Y:S04]  /*5040*/  LDG.E R11, desc[UR16][R12.64+0x4] ;  /* 0x000004100c0b7981 */ /* 0x000ee8000c1e1900 */
[----:B------:R-:W4:Y:S04]  /*5050*/  LDG.E R15, desc[UR16][R12.64+0x8] ;  /* 0x000008100c0f7981 */ /* 0x000f28000c1e1900 */
[----:B------:R-:W5:Y:S01]  /*5060*/  LDG.E R17, desc[UR16][R12.64+0xc] ;  /* 0x00000c100c117981 */ /* 0x000f62000c1e1900 */
[----:B------:R-:W-:Y:S01]  /*5070*/  UIADD3 UR6, UPT, UPT, UR6, 0x4, URZ ;  /* 0x0000000406067890 */ /* 0x000fe2000fffe0ff */
[C---:B--2---:R-:W-:Y:S01]  /*5080*/  FMUL R2, R6.reuse, R3 ;  /* 0x0000000306027220 */ /* 0x044fe20000400000 */
[----:B---3--:R-:W-:-:S03]  /*5090*/  FMUL R14, R6, R11 ;  /* 0x0000000b060e7220 */ /* 0x008fc60000400000 */
[----:B------:R-:W-:Y:S01]  /*50a0*/  FFMA R3, RZ, R7, R2 ;  /* 0x00000007ff037223 */ /* 0x000fe20000000002 */
[C---:B----4-:R-:W-:Y:S01]  /*50b0*/  FMUL R16, R6.reuse, R15 ;  /* 0x0000000f06107220 */ /* 0x050fe20000400000 */
[----:B------:R-:W-:Y:S02]  /*50c0*/  FFMA R11, RZ, R7, R14 ;  /* 0x00000007ff0b7223 */ /* 0x000fe4000000000e */
[-C--:B------:R-:W-:Y:S01]  /*50d0*/  FMUL R3, R3, R10.reuse ;  /* 0x0000000a03037220 */ /* 0x080fe20000400000 */
[----:B-----5:R-:W-:Y:S01]  /*50e0*/  FMUL R18, R6, R17 ;  /* 0x0000001106127220 */ /* 0x020fe20000400000 */
[-C--:B------:R-:W-:Y:S01]  /*50f0*/  FFMA R15, RZ, R7.reuse, R16 ;  /* 0x00000007ff0f7223 */ /* 0x080fe20000000010 */
[-C--:B------:R-:W-:Y:S02]  /*5100*/  FMUL R11, R11, R10.reuse ;  /* 0x0000000a0b0b7220 */ /* 0x080fe40000400000 */
[----:B------:R2:W-:Y:S01]  /*5110*/  STG.E desc[UR16][R12.64], R3 ;  /* 0x000000030c007986 */ /* 0x0005e2000c101910 */
[----:B------:R-:W-:Y:S01]  /*5120*/  FFMA R17, RZ, R7, R18 ;  /* 0x00000007ff117223 */ /* 0x000fe20000000012 */
[----:B------:R-:W-:-:S02]  /*5130*/  FMUL R15, R15, R10 ;  /* 0x0000000a0f0f7220 */ /* 0x000fc40000400000 */
[----:B------:R2:W-:Y:S01]  /*5140*/  STG.E desc[UR16][R12.64+0x4], R11 ;  /* 0x0000040b0c007986 */ /* 0x0005e2000c101910 */
[----:B------:R-:W-:-:S03]  /*5150*/  FMUL R17, R17, R10 ;  /* 0x0000000a11117220 */ /* 0x000fc60000400000 */
[----:B------:R2:W-:Y:S04]  /*5160*/  STG.E desc[UR16][R12.64+0x8], R15 ;  /* 0x0000080f0c007986 */ /* 0x0005e8000c101910 */
[----:B------:R2:W-:Y:S02]  /*5170*/  STG.E desc[UR16][R12.64+0xc], R17 ;  /* 0x00000c110c007986 */ /* 0x0005e4000c101910 */
.L_x_60:
[----:B------:R-:W-:Y:S05]  /*5180*/  BRA.U !UP2, `(.L_x_35) ;  /* 0x000000010a507547 */ /* 0x000fea000b800000 */
[----:B012---:R-:W0:Y:S01]  /*5190*/  LDC.64 R2, c[0x0][0x3c8] ;  /* 0x0000f200ff027b82 */ /* 0x007e220000000a00 */
[----:B------:R-:W-:-:S05]  /*51a0*/  IADD3 R11, PT, PT, R8, UR6, RZ ;  /* 0x00000006080b7c10 */ /* 0x000fca000fffe0ff */
[----:B0-----:R-:W-:-:S05]  /*51b0*/  IMAD.WIDE R2, R11, 0x4, R2 ;  /* 0x000000040b027825 */ /* 0x001fca00078e0202 */
[----:B------:R-:W2:Y:S01]  /*51c0*/  LDG.E R11, desc[UR16][R2.64] ;  /* 0x00000010020b7981 */ /* 0x000ea2000c1e1900 */
[----:B------:R-:W-:Y:S01]  /*51d0*/  FMUL R13, RZ, R7 ;  /* 0x00000007ff0d7220 */ /* 0x000fe20000400000 */
[----:B------:R-:W-:-:S03]  /*51e0*/  UISETP.NE.AND UP1, UPT, UR21, 0x1, UPT ;  /* 0x000000011500788c */ /* 0x000fc6000bf25270 */
[----:B--2---:R-:W-:-:S04]  /*51f0*/  FFMA R11, R6, R11, R13 ;  /* 0x0000000b060b7223 */ /* 0x004fc8000000000d */
[----:B------:R-:W-:-:S05]  /*5200*/  FMUL R11, R11, R10 ;  /* 0x0000000a0b0b7220 */ /* 0x000fca0000400000 */
[----:B------:R3:W-:Y:S01]  /*5210*/  STG.E desc[UR16][R2.64], R11 ;  /* 0x0000000b02007986 */ /* 0x0007e2000c101910 */
[----:B------:R-:W-:Y:S05]  /*5220*/  BRA.U !UP1, `(.L_x_35) ;  /* 0x0000000109287547 */ /* 0x000fea000b800000 */
[----:B------:R-:W2:Y:S01]  /*5230*/  LDG.E R7, desc[UR16][R2.64+0x4] ;  /* 0x0000041002077981 */ /* 0x000ea2000c1e1900 */
[----:B------:R-:W-:Y:S01]  /*5240*/  UISETP.NE.AND UP1, UPT, UR21, 0x2, UPT ;  /* 0x000000021500788c */ /* 0x000fe2000bf25270 */
[----:B--2---:R-:W-:-:S04]  /*5250*/  FFMA R7, R6, R7, R13 ;  /* 0x0000000706077223 */ /* 0x004fc8000000000d */
[----:B------:R-:W-:-:S05]  /*5260*/  FMUL R7, R7, R10 ;  /* 0x0000000a07077220 */ /* 0x000fca0000400000 */
[----:B------:R4:W-:Y:S01]  /*5270*/  STG.E desc[UR16][R2.64+0x4], R7 ;  /* 0x0000040702007986 */ /* 0x0009e2000c101910 */
[----:B------:R-:W-:Y:S05]  /*5280*/  BRA.U !UP1, `(.L_x_35) ;  /* 0x0000000109107547 */ /* 0x000fea000b800000 */
[----:B----4-:R-:W2:Y:S02]  /*5290*/  LDG.E R7, desc[UR16][R2.64+0x8] ;  /* 0x0000081002077981 */ /* 0x010ea4000c1e1900 */
[----:B--2---:R-:W-:-:S04]  /*52a0*/  FFMA R7, R6, R7, R13 ;  /* 0x0000000706077223 */ /* 0x004fc8000000000d */
[----:B------:R-:W-:-:S05]  /*52b0*/  FMUL R7, R7, R10 ;  /* 0x0000000a07077220 */ /* 0x000fca0000400000 */
[----:B------:R0:W-:Y:S02]  /*52c0*/  STG.E desc[UR16][R2.64+0x8], R7 ;  /* 0x0000080702007986 */ /* 0x0001e4000c101910 */
.L_x_35:
[----:B01234-:R-:W0:Y:S01]  /*52d0*/  LDC.64 R2, c[0x0][0x3c0] ;  /* 0x0000f000ff027b82 */ /* 0x01fe220000000a00 */
[----:B------:R-:W-:-:S07]  /*52e0*/  IADD3 R11, PT, PT, R4, UR9, RZ ;  /* 0x00000009040b7c10 */ /* 0x000fce000fffe0ff */
[----:B------:R-:W1:Y:S01]  /*52f0*/  LDC.64 R6, c[0x0][0x3b8] ;  /* 0x0000ee00ff067b82 */ /* 0x000e620000000a00 */
[----:B0-----:R-:W-:-:S05]  /*5300*/  IMAD.WIDE R2, R11, 0x4, R2 ;  /* 0x000000040b027825 */ /* 0x001fca00078e0202 */
[----:B------:R3:W-:Y:S01]  /*5310*/  STG.E desc[UR16][R2.64], R5 ;  /* 0x0000000502007986 */ /* 0x0007e2000c101910 */
[----:B-1----:R-:W-:-:S05]  /*5320*/  IMAD.WIDE R6, R11, 0x4, R6 ;  /* 0x000000040b067825 */ /* 0x002fca00078e0206 */
[----:B------:R3:W-:Y:S02]  /*5330*/  STG.E desc[UR16][R6.64], R9 ;  /* 0x0000000906007986 */ /* 0x0007e4000c101910 */
.L_x_34:
[----:B------:R-:W-:Y:S05]  /*5340*/  BSYNC.RECONVERGENT B0 ;  /* 0x0000000000007941 */ /* 0x000fea0003800200 */
.L_x_33:
[----:B------:R-:W-:Y:S05]  /*5350*/  BRA.U UP0, `(.L_x_61) ;  /* 0xffffffbd00c07547 */ /* 0x000fea000b83ffff */
.L_x_6:
[----:B------:R-:W0:Y:S01]  /*5360*/  LDCU UR5, c[0x0][0x3a0] ;  /* 0x00007400ff0577ac */ /* 0x000e220008000800 */
[----:B------:R-:W-:-:S04]  /*5370*/  UIADD3 UR4, UPT, UPT, UR4, 0x1, URZ ;  /* 0x0000000104047890 */ /* 0x000fc8000fffe0ff */
[----:B0-----:R-:W-:Y:S01]  /*5380*/  UISETP.NE.AND UP0, UPT, UR4, UR5, UPT ;  /* 0x000000050400728c */ /* 0x001fe2000bf05270 */
[----:B------:R-:W-:Y:S08]  /*5390*/  BAR.SYNC.DEFER_BLOCKING 0x0 ;  /* 0x0000000000007b1d */ /* 0x000ff00000010000 */
[----:B------:R-:W-:Y:S05]  /*53a0*/  BRA.U UP0, `(.L_x_62) ;  /* 0xffffffad00a87547 */ /* 0x000fea000b83ffff */
[----:B------:R-:W-:Y:S05]  /*53b0*/  EXIT ;  /* 0x000000000000794d */ /* 0x000fea0003800000 */
        .weak           $__internal_0_$__cuda_sm20_rcp_rn_f32_slowpath
        .type           $__internal_0_$__cuda_sm20_rcp_rn_f32_slowpath,@function
        .size           $__internal_0_$__cuda_sm20_rcp_rn_f32_slowpath,(.L_x_68 - $__internal_0_$__cuda_sm20_rcp_rn_f32_slowpath)
$__internal_0_$__cuda_sm20_rcp_rn_f32_slowpath:
[----:B------:R-:W-:Y:S01]  /*53c0*/  IMAD.SHL.U32 R3, R9, 0x2, RZ ;  /* 0x0000000209037824 */ /* 0x000fe200078e00ff */
[----:B------:R-:W-:Y:S01]  /*53d0*/  BSSY.RECONVERGENT B2, `(.L_x_63) ;  /* 0x0000031000027945 */ /* 0x000fe20003800200 */
[----:B------:R-:W-:-:S03]  /*53e0*/  MOV R2, R9 ;  /* 0x0000000900027202 */ /* 0x000fc60000000f00 */
[----:B------:R-:W-:-:S04]  /*53f0*/  SHF.R.U32.HI R3, RZ, 0x18, R3 ;  /* 0x00000018ff037819 */ /* 0x000fc80000011603 */
[----:B------:R-:W-:-:S13]  /*5400*/  ISETP.NE.U32.AND P0, PT, R3, RZ, PT ;  /* 0x000000ff0300720c */ /* 0x000fda0003f05070 */
[----:B------:R-:W-:Y:S05]  /*5410*/  @P0 BRA `(.L_x_64) ;  /* 0x0000000000280947 */ /* 0x000fea0003800000 */
[----:B------:R-:W-:-:S04]  /*5420*/  SHF.L.U32 R3, R2, 0x1, RZ ;  /* 0x0000000102037819 */ /* 0x000fc800000006ff */
[----:B------:R-:W-:-:S13]  /*5430*/  ISETP.NE.AND P0, PT, R3, RZ, PT ;  /* 0x000000ff0300720c */ /* 0x000fda0003f05270 */
[----:B------:R-:W-:Y:S01]  /*5440*/  @P0 FFMA R12, R2, 1.84467440737095516160e+19, RZ ;  /* 0x5f800000020c0823 */ /* 0x000fe200000000ff */
[----:B------:R-:W-:Y:S08]  /*5450*/  @!P0 MUFU.RCP R11, R2 ;  /* 0x00000002000b8308 */ /* 0x000ff00000001000 */
[----:B------:R-:W0:Y:S02]  /*5460*/  @P0 MUFU.RCP R3, R12 ;  /* 0x0000000c00030308 */ /* 0x000e240000001000 */
[----:B0-----:R-:W-:-:S04]  /*5470*/  @P0 FFMA R14, R12, R3, -1 ;  /* 0xbf8000000c0e0423 */ /* 0x001fc80000000003 */
[----:B------:R-:W-:-:S04]  /*5480*/  @P0 FADD.FTZ R14, -R14, -RZ ;  /* 0x800000ff0e0e0221 */ /* 0x000fc80000010100 */
[----:B------:R-:W-:-:S04]  /*5490*/  @P0 FFMA R3, R3, R14, R3 ;  /* 0x0000000e03030223 */ /* 0x000fc80000000003 */
[----:B------:R-:W-:Y:S01]  /*54a0*/  @P0 FFMA R11, R3, 1.84467440737095516160e+19, RZ ;  /* 0x5f800000030b0823 */ /* 0x000fe200000000ff */
[----:B------:R-:W-:Y:S06]  /*54b0*/  BRA `(.L_x_65) ;  /* 0x0000000000887947 */ /* 0x000fec0003800000 */
.L_x_64:
[----:B------:R-:W-:-:S05]  /*54c0*/  VIADD R16, R3, 0xffffff03 ;  /* 0xffffff0303107836 */ /* 0x000fca0000000000 */
[----:B------:R-:W-:-:S13]  /*54d0*/  ISETP.GT.U32.AND P0, PT, R16, 0x1, PT ;  /* 0x000000011000780c */ /* 0x000fda0003f04070 */
[----:B------:R-:W-:Y:S05]  /*54e0*/  @P0 BRA `(.L_x_66) ;  /* 0x0000000000780947 */ /* 0x000fea0003800000 */
[----:B------:R-:W-:Y:S01]  /*54f0*/  LOP3.LUT R11, R2, 0x7fffff, RZ, 0xc0, !PT ;  /* 0x007fffff020b7812 */ /* 0x000fe200078ec0ff */
[----:B------:R-:W-:Y:S01]  /*5500*/  HFMA2 R17, -RZ, RZ, 0, 1.78813934326171875e-07 ;  /* 0x00000003ff117431 */ /* 0x000fe200000001ff */
[----:B------:R-:W-:Y:S02]  /*5510*/  IADD3 R3, PT, PT, R3, -0xfc, RZ ;  /* 0xffffff0403037810 */ /* 0x000fe40007ffe0ff */
[----:B------:R-:W-:-:S04]  /*5520*/  LOP3.LUT R11, R11, 0x3f800000, RZ, 0xfc, !PT ;  /* 0x3f8000000b0b7812 */ /* 0x000fc800078efcff */
[----:B------:R-:W0:Y:S01]  /*5530*/  MUFU.RCP R12, R11 ;  /* 0x0000000b000c7308 */ /* 0x000e220000001000 */
[----:B------:R-:W-:Y:S01]  /*5540*/  SHF.L.U32 R17, R17, R16, RZ ;  /* 0x0000001011117219 */ /* 0x000fe200000006ff */
[----:B0-----:R-:W-:-:S04]  /*5550*/  FFMA R14, R11, R12, -1 ;  /* 0xbf8000000b0e7423 */ /* 0x001fc8000000000c */
[----:B------:R-:W-:-:S04]  /*5560*/  FADD.FTZ R15, -R14, -RZ ;  /* 0x800000ff0e0f7221 */ /* 0x000fc80000010100 */
[CCC-:B------:R-:W-:Y:S01]  /*5570*/  FFMA.RM R14, R12.reuse, R15.reuse, R12.reuse ;  /* 0x0000000f0c0e7223 */ /* 0x1c0fe2000000400c */
[----:B------:R-:W-:-:S04]  /*5580*/  FFMA.RP R15, R12, R15, R12 ;  /* 0x0000000f0c0f7223 */ /* 0x000fc8000000800c */
[C---:B------:R-:W-:Y:S02]  /*5590*/  LOP3.LUT R12, R14.reuse, 0x7fffff, RZ, 0xc0, !PT ;  /* 0x007fffff0e0c7812 */ /* 0x040fe400078ec0ff */
[----:B------:R-:W-:Y:S02]  /*55a0*/  FSETP.NEU.FTZ.AND P0, PT, R14, R15, PT ;  /* 0x0000000f0e00720b */ /* 0x000fe40003f1d000 */
[----:B------:R-:W-:Y:S02]  /*55b0*/  LOP3.LUT R12, R12, 0x800000, RZ, 0xfc, !PT ;  /* 0x008000000c0c7812 */ /* 0x000fe400078efcff */
[----:B------:R-:W-:Y:S02]  /*55c0*/  SEL R14, RZ, 0xffffffff, !P0 ;  /* 0xffffffffff0e7807 */ /* 0x000fe40004000000 */
[----:B------:R-:W-:Y:S02]  /*55d0*/  LOP3.LUT R17, R17, R12, RZ, 0xc0, !PT ;  /* 0x0000000c11117212 */ /* 0x000fe400078ec0ff */
[----:B------:R-:W-:-:S02]  /*55e0*/  IADD3 R11, PT, PT, -R14, RZ, RZ ;  /* 0x000000ff0e0b7210 */ /* 0x000fc40007ffe1ff */
[-C--:B------:R-:W-:Y:S02]  /*55f0*/  SHF.R.U32.HI R17, RZ, R16.reuse, R17 ;  /* 0x00000010ff117219 */ /* 0x080fe40000011611 */
[--C-:B------:R-:W-:Y:S02]  /*5600*/  LOP3.LUT P1, RZ, R11, R16, R12.reuse, 0xf8, !PT ;  /* 0x000000100bff7212 */ /* 0x100fe4000782f80c */
[C---:B------:R-:W-:Y:S02]  /*5610*/  LOP3.LUT P0, RZ, R17.reuse, 0x1, RZ, 0xc0, !PT ;  /* 0x0000000111ff7812 */ /* 0x040fe4000780c0ff */
[----:B------:R-:W-:Y:S02]  /*5620*/  LOP3.LUT P2, RZ, R17, 0x2, RZ, 0xc0, !PT ;  /* 0x0000000211ff7812 */ /* 0x000fe4000784c0ff */
[----:B------:R-:W-:Y:S02]  /*5630*/  SHF.R.U32.HI R3, RZ, R3, R12 ;  /* 0x00000003ff037219 */ /* 0x000fe4000001160c */
[----:B------:R-:W-:-:S02]  /*5640*/  PLOP3.LUT P0, PT, P0, P1, P2, 0xe0, 0x0 ;  /* 0x000000000000781c */ /* 0x000fc40000703c20 */
[----:B------:R-:W-:Y:S02]  /*5650*/  LOP3.LUT P1, RZ, R2, 0x7fffff, RZ, 0xc0, !PT ;  /* 0x007fffff02ff7812 */ /* 0x000fe4000782c0ff */
[----:B------:R-:W-:-:S05]  /*5660*/  SEL R11, RZ, 0x1, !P0 ;  /* 0x00000001ff0b7807 */ /* 0x000fca0004000000 */
[----:B------:R-:W-:-:S05]  /*5670*/  IMAD.MOV R11, RZ, RZ, -R11 ;  /* 0x000000ffff0b7224 */ /* 0x000fca00078e0a0b */
[----:B------:R-:W-:-:S13]  /*5680*/  ISETP.GE.AND P0, PT, R11, RZ, PT ;  /* 0x000000ff0b00720c */ /* 0x000fda0003f06270 */
[----:B------:R-:W-:-:S05]  /*5690*/  @!P0 IADD3 R3, PT, PT, R3, 0x1, RZ ;  /* 0x0000000103038810 */ /* 0x000fca0007ffe0ff */
[----:B------:R-:W-:-:S05]  /*56a0*/  @!P1 IMAD.SHL.U32 R3, R3, 0x2, RZ ;  /* 0x0000000203039824 */ /* 0x000fca00078e00ff */
[----:B------:R-:W-:Y:S01]  /*56b0*/  LOP3.LUT R11, R3, 0x80000000, R2, 0xf8, !PT ;  /* 0x80000000030b7812 */ /* 0x000fe200078ef802 */
[----:B------:R-:W-:Y:S06]  /*56c0*/  BRA `(.L_x_65) ;  /* 0x0000000000047947 */ /* 0x000fec0003800000 */
.L_x_66:
[----:B------:R0:W1:Y:S02]  /*56d0*/  MUFU.RCP R11, R2 ;  /* 0x00000002000b7308 */ /* 0x0000640000001000 */
.L_x_65:
[----:B------:R-:W-:Y:S05]  /*56e0*/  BSYNC.RECONVERGENT B2 ;  /* 0x0000000000027941 */ /* 0x000fea0003800200 */
.L_x_63:
[----:B01----:R-:W-:Y:S01]  /*56f0*/  MOV R2, R11 ;  /* 0x0000000b00027202 */ /* 0x003fe20000000f00 */
[----:B------:R-:W-:-:S04]  /*5700*/  HFMA2 R11, -RZ, RZ, 0, 0 ;  /* 0x00000000ff0b7431 */ /* 0x000fc800000001ff */
[----:B------:R-:W-:Y:S05]  /*5710*/  RET.REL.NODEC R10 `(_Z14forward_kernelPKfS0_S0_iiiiiifPfS1_S1_) ;  /* 0xffffffa80a387950 */ /* 0x000fea0003c3ffff */
.L_x_67:
[----:B------:R-:W-:-:S00]  /*5720*/  BRA `(.L_x_67) ;  /* 0xfffffffc00fc7947 */ /* 0x000fc0000383ffff */
[----:B------:R-:W-:-:S00]  /*5730*/  NOP ;  /* 0x0000000000007918 */ /* 0x000fc00000000000 */
        /* <DEDUP_REMOVED lines=12> */
.L_x_68:


//--------------------- .nv.shared._Z14forward_kernelPKfS0_S0_iiiiiifPfS1_S1_ --------------------------
	.section	.nv.shared._Z14forward_kernelPKfS0_S0_iiiiiifPfS1_S1_,"aw",@nobits
	.sectionflags	@""
	.align	16
	.zero		1024


//--------------------- .nv.shared.reserved.0     --------------------------
	.section	.nv.shared.reserved.0,"aw",@nobits
	.weak		__nv_reservedSMEM_offset_0_alias
	.size		__nv_reservedSMEM_offset_0_alias, 0, 64
	.other		__nv_reservedSMEM_offset_0_alias,@"STO_CUDA_RESERVED_SHARED STV_DEFAULT"
__nv_reservedSMEM_offset_0_alias:
	.zero		0
	.zero		64


//--------------------- .nv.constant0._Z14forward_kernelPKfS0_S0_iiiiiifPfS1_S1_ --------------------------
	.section	.nv.constant0._Z14forward_kernelPKfS0_S0_iiiiiifPfS1_S1_,"a",@progbits
	.sectionflags	@""
	.align	4
.nv.constant0._Z14forward_kernelPKfS0_S0_iiiiiifPfS1_S1_:
	.zero		976


//--------------------- SYMBOLS --------------------------

	.type		.nv.reservedSmem.offset0,@object
	.size		.nv.reservedSmem.offset0,0x4
	.type		.nv.reservedSmem.cap,@object
	.size		.nv.reservedSmem.cap,0x4
